	.target	sm_100a

	.elftype	@"ET_EXEC"


//--------------------- .note.nv.tkinfo           --------------------------
	.section	.note.nv.tkinfo,"",@"SHT_NOTE"
	.sectionflags	@"SHF_NOTE_NV_TKINFO"
	.tkinfo
        /*0018*/ 	.word	0x00000002
        /*0030*/ 	.string	""
        /*0030*/ 	.string	"ptxas"
        /*0030*/ 	.string	"Cuda compilation tools, release 13.0, V13.0.88"
        /*0030*/ 	.string	"Build cuda_13.0.r13.0/compiler.36424714_0"
        /*0030*/ 	.string	"-arch sm_100a -m 64 "



//--------------------- .note.nv.cuinfo           --------------------------
	.section	.note.nv.cuinfo,"",@"SHT_NOTE"
	.sectionflags	@"SHF_NOTE_NV_CUINFO"
        /*0018*/ 	.short	0x0002
        /*001a*/ 	.short	0x0064
        /*001c*/ 	.short	0x0082
	.zero		2


//--------------------- .nv.info                  --------------------------
	.section	.nv.info,"",@"SHT_CUDA_INFO"
	.align	4


	//----- nvinfo : EIATTR_REGCOUNT
	.align		4
        /*0000*/ 	.byte	0x04, 0x2f
        /*0002*/ 	.short	(.L_19 - .L_18)
	.align		4
.L_18:
        /*0004*/ 	.word	index@(_ZN7cutlass13device_kernelINS_4gemm6kernel13GemmUniversalIN4cute5tupleIJiiiiEEENS1_10collective13CollectiveMmaINS1_35MainloopSm100TmaUmmaWarpSpecializedILi6ELi2ELi4ENS5_IJNS4_1CILi2EEENSA_ILi1EEESC_EEEEENS5_IJNSA_ILi128EEESF_NSA_ILi64EEEEEENS_6half_tENS5_IJSC_llEEESI_SJ_NS4_8TiledMMAINS4_8MMA_AtomIJNS4_26SM100_MMA_F16BF16_2x1SM_SSISI_SI_fLi128ELi128ELNS4_4UMMA5MajorE1ELSO_1ELNSN_7ScaleInE0ELSP_0EEEEEENS4_6LayoutINS5_IJSC_SC_SC_EEENS5_IJNSA_ILi0EEESU_SU_EEEEENS5_IJNS4_10UnderscoreESX_SX_EEEEENS4_18SM100_TMA_2SM_LOADENS4_14ComposedLayoutINS4_7SwizzleILi3ELi4ELi3EEENS4_18smem_ptr_flag_bitsILi16EEENSS_INS5_IJSG_NSA_ILi8EEEEEENS5_IJSC_SG_EEEEEEEvNS4_8identityES10_S1A_vS1B_EENS_8epilogue10collective18CollectiveEpilogueINS1D_23Sm100TmaWarpSpecializedILi4ELi2ELi16ELb1ELb0EEEJNS5_IJSG_SF_SG_EEENS5_IJNSS_ISG_SC_EENSS_INS5_IJNSA_ILi16EEESB_EEES18_EEEEESI_NS5_IJlSC_lEEESI_S1O_NS1D_6fusion15FusionCallbacksIS1H_NS1P_17LinearCombinationISI_fSI_fLNS_15FloatRoundStyleE2EEES1I_S1N_JEEENS4_5SM1004TMEM4LOAD26SM100_TMEM_LOAD_32dp32b16xENS4_13SM90_TMA_LOADENS11_INS12_ILi1ELi4ELi3EEES15_NSS_INS5_IJS16_S1K_EEENS5_IJS1K_SC_EEEEEEENS4_39AutoVectorizingCopyWithAssumedAlignmentILi128EEENS4_14SM90_TMA_STOREES24_S26_S26_EEEvvEEEEvNT_6ParamsE)
        /*0008*/ 	.word	0x0000005b


	//----- nvinfo : EIATTR_FRAME_SIZE
	.align		4
.L_19:
        /*000c*/ 	.byte	0x04, 0x11
        /*000e*/ 	.short	(.L_21 - .L_20)
	.align		4
.L_20:
        /*0010*/ 	.word	index@($__internal_2_$__cuda_sm10x_tcgen05_guardrail_trap_unallocated_columns_being_dealloced)
        /*0014*/ 	.word	0x00000000


	//----- nvinfo : EIATTR_FRAME_SIZE
	.align		4
.L_21:
        /*0018*/ 	.byte	0x04, 0x11
        /*001a*/ 	.short	(.L_23 - .L_22)
	.align		4
.L_22:
        /*001c*/ 	.word	index@($__internal_1_$__cuda_sm10x_tcgen05_guardrail_trap_phase_invalid_during_alloc)
        /*0020*/ 	.word	0x00000000


	//----- nvinfo : EIATTR_FRAME_SIZE
	.align		4
.L_23:
        /*0024*/ 	.byte	0x04, 0x11
        /*0026*/ 	.short	(.L_25 - .L_24)
	.align		4
.L_24:
        /*0028*/ 	.word	index@($__internal_0_$__cuda_sm10x_tcgen05_guardrail_trap_col_being_dealloced_not_returned_by_alloc)
        /*002c*/ 	.word	0x00000000


	//----- nvinfo : EIATTR_FRAME_SIZE
	.align		4
.L_25:
        /*0030*/ 	.byte	0x04, 0x11
        /*0032*/ 	.short	(.L_27 - .L_26)
	.align		4
.L_26:
        /*0034*/ 	.word	index@(_ZN7cutlass13device_kernelINS_4gemm6kernel13GemmUniversalIN4cute5tupleIJiiiiEEENS1_10collective13CollectiveMmaINS1_35MainloopSm100TmaUmmaWarpSpecializedILi6ELi2ELi4ENS5_IJNS4_1CILi2EEENSA_ILi1EEESC_EEEEENS5_IJNSA_ILi128EEESF_NSA_ILi64EEEEEENS_6half_tENS5_IJSC_llEEESI_SJ_NS4_8TiledMMAINS4_8MMA_AtomIJNS4_26SM100_MMA_F16BF16_2x1SM_SSISI_SI_fLi128ELi128ELNS4_4UMMA5MajorE1ELSO_1ELNSN_7ScaleInE0ELSP_0EEEEEENS4_6LayoutINS5_IJSC_SC_SC_EEENS5_IJNSA_ILi0EEESU_SU_EEEEENS5_IJNS4_10UnderscoreESX_SX_EEEEENS4_18SM100_TMA_2SM_LOADENS4_14ComposedLayoutINS4_7SwizzleILi3ELi4ELi3EEENS4_18smem_ptr_flag_bitsILi16EEENSS_INS5_IJSG_NSA_ILi8EEEEEENS5_IJSC_SG_EEEEEEEvNS4_8identityES10_S1A_vS1B_EENS_8epilogue10collective18CollectiveEpilogueINS1D_23Sm100TmaWarpSpecializedILi4ELi2ELi16ELb1ELb0EEEJNS5_IJSG_SF_SG_EEENS5_IJNSS_ISG_SC_EENSS_INS5_IJNSA_ILi16EEESB_EEES18_EEEEESI_NS5_IJlSC_lEEESI_S1O_NS1D_6fusion15FusionCallbacksIS1H_NS1P_17LinearCombinationISI_fSI_fLNS_15FloatRoundStyleE2EEES1I_S1N_JEEENS4_5SM1004TMEM4LOAD26SM100_TMEM_LOAD_32dp32b16xENS4_13SM90_TMA_LOADENS11_INS12_ILi1ELi4ELi3EEES15_NSS_INS5_IJS16_S1K_EEENS5_IJS1K_SC_EEEEEEENS4_39AutoVectorizingCopyWithAssumedAlignmentILi128EEENS4_14SM90_TMA_STOREES24_S26_S26_EEEvvEEEEvNT_6ParamsE)
        /*0038*/ 	.word	0x00000000


	//----- nvinfo : EIATTR_MIN_STACK_SIZE
	.align		4
.L_27:
        /*003c*/ 	.byte	0x04, 0x12
        /*003e*/ 	.short	(.L_29 - .L_28)
	.align		4
.L_28:
        /*0040*/ 	.word	index@(_ZN7cutlass13device_kernelINS_4gemm6kernel13GemmUniversalIN4cute5tupleIJiiiiEEENS1_10collective13CollectiveMmaINS1_35MainloopSm100TmaUmmaWarpSpecializedILi6ELi2ELi4ENS5_IJNS4_1CILi2EEENSA_ILi1EEESC_EEEEENS5_IJNSA_ILi128EEESF_NSA_ILi64EEEEEENS_6half_tENS5_IJSC_llEEESI_SJ_NS4_8TiledMMAINS4_8MMA_AtomIJNS4_26SM100_MMA_F16BF16_2x1SM_SSISI_SI_fLi128ELi128ELNS4_4UMMA5MajorE1ELSO_1ELNSN_7ScaleInE0ELSP_0EEEEEENS4_6LayoutINS5_IJSC_SC_SC_EEENS5_IJNSA_ILi0EEESU_SU_EEEEENS5_IJNS4_10UnderscoreESX_SX_EEEEENS4_18SM100_TMA_2SM_LOADENS4_14ComposedLayoutINS4_7SwizzleILi3ELi4ELi3EEENS4_18smem_ptr_flag_bitsILi16EEENSS_INS5_IJSG_NSA_ILi8EEEEEENS5_IJSC_SG_EEEEEEEvNS4_8identityES10_S1A_vS1B_EENS_8epilogue10collective18CollectiveEpilogueINS1D_23Sm100TmaWarpSpecializedILi4ELi2ELi16ELb1ELb0EEEJNS5_IJSG_SF_SG_EEENS5_IJNSS_ISG_SC_EENSS_INS5_IJNSA_ILi16EEESB_EEES18_EEEEESI_NS5_IJlSC_lEEESI_S1O_NS1D_6fusion15FusionCallbacksIS1H_NS1P_17LinearCombinationISI_fSI_fLNS_15FloatRoundStyleE2EEES1I_S1N_JEEENS4_5SM1004TMEM4LOAD26SM100_TMEM_LOAD_32dp32b16xENS4_13SM90_TMA_LOADENS11_INS12_ILi1ELi4ELi3EEES15_NSS_INS5_IJS16_S1K_EEENS5_IJS1K_SC_EEEEEEENS4_39AutoVectorizingCopyWithAssumedAlignmentILi128EEENS4_14SM90_TMA_STOREES24_S26_S26_EEEvvEEEEvNT_6ParamsE)
        /*0044*/ 	.word	0x00000000
.L_29:


//--------------------- .nv.compat                --------------------------
	.section	.nv.compat,"",@"SHT_CUDA_COMPAT_INFO"
	.align	4
        /*0000*/ 	.byte	0x02, 0x09, 0x01, 0x00, 0x02, 0x02, 0x02, 0x00, 0x02, 0x05, 0x05, 0x00, 0x03, 0x07, 0x01, 0x01
        /*0010*/ 	.byte	0x02, 0x03, 0x01, 0x00, 0x02, 0x06, 0x01, 0x00, 0x04, 0x0b, 0x08, 0x00, 0x09, 0x00, 0x00, 0x00
        /*0020*/ 	.byte	0x00, 0x00, 0x00, 0x00


//--------------------- .nv.info._ZN7cutlass13device_kernelINS_4gemm6kernel13GemmUniversalIN4cute5tupleIJiiiiEEENS1_10collective13CollectiveMmaINS1_35MainloopSm100TmaUmmaWarpSpecializedILi6ELi2ELi4ENS5_IJNS4_1CILi2EEENSA_ILi1EEESC_EEEEENS5_IJNSA_ILi128EEESF_NSA_ILi64EEEEEENS_6half_tENS5_IJSC_llEEESI_SJ_NS4_8TiledMMAINS4_8MMA_AtomIJNS4_26SM100_MMA_F16BF16_2x1SM_SSISI_SI_fLi128ELi128ELNS4_4UMMA5MajorE1ELSO_1ELNSN_7ScaleInE0ELSP_0EEEEEENS4_6LayoutINS5_IJSC_SC_SC_EEENS5_IJNSA_ILi0EEESU_SU_EEEEENS5_IJNS4_10UnderscoreESX_SX_EEEEENS4_18SM100_TMA_2SM_LOADENS4_14ComposedLayoutINS4_7SwizzleILi3ELi4ELi3EEENS4_18smem_ptr_flag_bitsILi16EEENSS_INS5_IJSG_NSA_ILi8EEEEEENS5_IJSC_SG_EEEEEEEvNS4_8identityES10_S1A_vS1B_EENS_8epilogue10collective18CollectiveEpilogueINS1D_23Sm100TmaWarpSpecializedILi4ELi2ELi16ELb1ELb0EEEJNS5_IJSG_SF_SG_EEENS5_IJNSS_ISG_SC_EENSS_INS5_IJNSA_ILi16EEESB_EEES18_EEEEESI_NS5_IJlSC_lEEESI_S1O_NS1D_6fusion15FusionCallbacksIS1H_NS1P_17LinearCombinationISI_fSI_fLNS_15FloatRoundStyleE2EEES1I_S1N_JEEENS4_5SM1004TMEM4LOAD26SM100_TMEM_LOAD_32dp32b16xENS4_13SM90_TMA_LOADENS11_INS12_ILi1ELi4ELi3EEES15_NSS_INS5_IJS16_S1K_EEENS5_IJS1K_SC_EEEEEEENS4_39AutoVectorizingCopyWithAssumedAlignmentILi128EEENS4_14SM90_TMA_STOREES24_S26_S26_EEEvvEEEEvNT_6ParamsE --------------------------
	.section	.nv.info._ZN7cutlass13device_kernelINS_4gemm6kernel13GemmUniversalIN4cute5tupleIJiiiiEEENS1_10collective13CollectiveMmaINS1_35MainloopSm100TmaUmmaWarpSpecializedILi6ELi2ELi4ENS5_IJNS4_1CILi2EEENSA_ILi1EEESC_EEEEENS5_IJNSA_ILi128EEESF_NSA_ILi64EEEEEENS_6half_tENS5_IJSC_llEEESI_SJ_NS4_8TiledMMAINS4_8MMA_AtomIJNS4_26SM100_MMA_F16BF16_2x1SM_SSISI_SI_fLi128ELi128ELNS4_4UMMA5MajorE1ELSO_1ELNSN_7ScaleInE0ELSP_0EEEEEENS4_6LayoutINS5_IJSC_SC_SC_EEENS5_IJNSA_ILi0EEESU_SU_EEEEENS5_IJNS4_10UnderscoreESX_SX_EEEEENS4_18SM100_TMA_2SM_LOADENS4_14ComposedLayoutINS4_7SwizzleILi3ELi4ELi3EEENS4_18smem_ptr_flag_bitsILi16EEENSS_INS5_IJSG_NSA_ILi8EEEEEENS5_IJSC_SG_EEEEEEEvNS4_8identityES10_S1A_vS1B_EENS_8epilogue10collective18CollectiveEpilogueINS1D_23Sm100TmaWarpSpecializedILi4ELi2ELi16ELb1ELb0EEEJNS5_IJSG_SF_SG_EEENS5_IJNSS_ISG_SC_EENSS_INS5_IJNSA_ILi16EEESB_EEES18_EEEEESI_NS5_IJlSC_lEEESI_S1O_NS1D_6fusion15FusionCallbacksIS1H_NS1P_17LinearCombinationISI_fSI_fLNS_15FloatRoundStyleE2EEES1I_S1N_JEEENS4_5SM1004TMEM4LOAD26SM100_TMEM_LOAD_32dp32b16xENS4_13SM90_TMA_LOADENS11_INS12_ILi1ELi4ELi3EEES15_NSS_INS5_IJS16_S1K_EEENS5_IJS1K_SC_EEEEEEENS4_39AutoVectorizingCopyWithAssumedAlignmentILi128EEENS4_14SM90_TMA_STOREES24_S26_S26_EEEvvEEEEvNT_6ParamsE,"",@"SHT_CUDA_INFO"
	.sectionflags	@""
	.align	4


	//----- nvinfo : EIATTR_CUDA_API_VERSION
	.align		4
        /*0000*/ 	.byte	0x04, 0x37
        /*0002*/ 	.short	(.L_31 - .L_30)
.L_30:
        /*0004*/ 	.word	0x00000082


	//----- nvinfo : EIATTR_KPARAM_INFO
	.align		4
.L_31:
        /*0008*/ 	.byte	0x04, 0x17
        /*000a*/ 	.short	(.L_33 - .L_32)
.L_32:
        /*000c*/ 	.word	0x00000000
        /*0010*/ 	.short	0x0000
        /*0012*/ 	.short	0x0000
        /*0014*/ 	.byte	0x00, 0xf0, 0x01, 0x20


	//----- nvinfo : EIATTR_AT_ENTRY_FRAGMENTS
	.align		4
.L_33:
        /*0018*/ 	.byte	0x04, 0x4f
        /*001a*/ 	.short	(.L_35 - .L_34)


	//   ....[0]....
.L_34:
        /*001c*/ 	.word	0x00000007


	//----- nvinfo : EIATTR_RESERVED_SMEM_USED
	.align		4
.L_35:
        /*0020*/ 	.byte	0x01, 0x41
	.zero		2


	//----- nvinfo : EIATTR_SPARSE_MMA_MASK
	.align		4
        /*0024*/ 	.byte	0x03, 0x50
        /*0026*/ 	.short	0x0000


	//----- nvinfo : EIATTR_TCGEN05_2CTA_USED
	.align		4
        /*0028*/ 	.byte	0x01, 0x52
	.zero		2


	//----- nvinfo : EIATTR_MAXREG_COUNT
	.align		4
        /*002c*/ 	.byte	0x03, 0x1b
        /*002e*/ 	.short	0x00ff


	//----- nvinfo : EIATTR_NUM_BARRIERS
	.align		4
        /*0030*/ 	.byte	0x02, 0x4c
        /*0032*/ 	.byte	0x07
	.zero		1


	//----- nvinfo : EIATTR_EXTERNS
	.align		4
        /*0034*/ 	.byte	0x04, 0x0f
        /*0036*/ 	.short	(.L_37 - .L_36)


	//   ....[0]....
	.align		4
.L_36:
        /*0038*/ 	.word	index@(__assertfail)


	//----- nvinfo : EIATTR_MERCURY_ISA_VERSION
	.align		4
.L_37:
        /*003c*/ 	.byte	0x03, 0x5f
        /*003e*/ 	.short	0x0101


	//----- nvinfo : EIATTR_INT_WARP_WIDE_INSTR_OFFSETS
	.align		4
        /*0040*/ 	.byte	0x04, 0x31
        /*0042*/ 	.short	(.L_39 - .L_38)


	//   ....[0]....
.L_38:
        /*0044*/ 	.word	0x00000d50


	//   ....[1]....
        /*0048*/ 	.word	0x00000df0


	//   ....[2]....
        /*004c*/ 	.word	0x00002120


	//   ....[3]....
        /*0050*/ 	.word	0x00004100


	//   ....[4]....
        /*0054*/ 	.word	0x00004120


	//   ....[5]....
        /*0058*/ 	.word	0x00004150


	//   ....[6]....
        /*005c*/ 	.word	0x00004a90


	//   ....[7]....
        /*0060*/ 	.word	0x00004ab0


	//   ....[8]....
        /*0064*/ 	.word	0x00004ba0


	//   ....[9]....
        /*0068*/ 	.word	0x00004c60


	//   ....[10]....
        /*006c*/ 	.word	0x00004c80


	//   ....[11]....
        /*0070*/ 	.word	0x00004d70


	//   ....[12]....
        /*0074*/ 	.word	0x00004e40


	//   ....[13]....
        /*0078*/ 	.word	0x00004e60


	//   ....[14]....
        /*007c*/ 	.word	0x00004f90


	//   ....[15]....
        /*0080*/ 	.word	0x00005110


	//   ....[16]....
        /*0084*/ 	.word	0x00005120


	//   ....[17]....
        /*0088*/ 	.word	0x000052b0


	//----- nvinfo : EIATTR_COOP_GROUP_MASK_REGIDS
	.align		4
.L_39:
        /*008c*/ 	.byte	0x04, 0x29
        /*008e*/ 	.short	(.L_41 - .L_40)


	//   ....[0]....
.L_40:
        /*0090*/ 	.word	0xffffffff


	//   ....[1]....
        /*0094*/ 	.word	0xffffffff


	//   ....[2]....
        /*0098*/ 	.word	0xffffffff


	//   ....[3]....
        /*009c*/ 	.word	0xffffffff


	//   ....[4]....
        /*00a0*/ 	.word	0xffffffff


	//   ....[5]....
        /*00a4*/ 	.word	0xffffffff


	//   ....[6]....
        /*00a8*/ 	.word	0xffffffff


	//   ....[7]....
        /*00ac*/ 	.word	0xffffffff


	//   ....[8]....
        /*00b0*/ 	.word	0xffffffff


	//   ....[9]....
        /*00b4*/ 	.word	0xffffffff


	//   ....[10]....
        /*00b8*/ 	.word	0xffffffff


	//   ....[11]....
        /*00bc*/ 	.word	0xffffffff


	//   ....[12]....
        /*00c0*/ 	.word	0xffffffff


	//   ....[13]....
        /*00c4*/ 	.word	0xffffffff


	//----- nvinfo : EIATTR_COOP_GROUP_INSTR_OFFSETS
	.align		4
.L_41:
        /*00c8*/ 	.byte	0x04, 0x28
        /*00ca*/ 	.short	(.L_43 - .L_42)


	//   ....[0]....
.L_42:
        /*00cc*/ 	.word	0x000000c0


	//   ....[1]....
        /*00d0*/ 	.word	0x00000500


	//   ....[2]....
        /*00d4*/ 	.word	0x000006c0


	//   ....[3]....
        /*00d8*/ 	.word	0x00000850


	//   ....[4]....
        /*00dc*/ 	.word	0x00000940


	//   ....[5]....
        /*00e0*/ 	.word	0x00000aa0


	//   ....[6]....
        /*00e4*/ 	.word	0x00000c30


	//   ....[7]....
        /*00e8*/ 	.word	0x00000e70


	//   ....[8]....
        /*00ec*/ 	.word	0x00002000


	//   ....[9]....
        /*00f0*/ 	.word	0x00002f00


	//   ....[10]....
        /*00f4*/ 	.word	0x000033d0


	//   ....[11]....
        /*00f8*/ 	.word	0x00003400


	//   ....[12]....
        /*00fc*/ 	.word	0x00004000


	//   ....[13]....
        /*0100*/ 	.word	0x00004210


	//----- nvinfo : EIATTR_VRC_CTA_INIT_COUNT
	.align		4
.L_43:
        /*0104*/ 	.byte	0x02, 0x4a
        /*0106*/ 	.byte	0x80
	.zero		1


	//----- nvinfo : EIATTR_SYSCALL_OFFSETS
	.align		4
        /*0108*/ 	.byte	0x04, 0x46
        /*010a*/ 	.short	(.L_45 - .L_44)


	//   ....[0]....
.L_44:
        /*010c*/ 	.word	0x00005d70


	//   ....[1]....
        /*0110*/ 	.word	0x00005e60


	//   ....[2]....
        /*0114*/ 	.word	0x000065a0


	//   ....[3]....
        /*0118*/ 	.word	0x00006ec0


	//   ....[4]....
        /*011c*/ 	.word	0x00007780


	//   ....[5]....
        /*0120*/ 	.word	0x00008040


	//----- nvinfo : EIATTR_MBARRIER_INSTR_OFFSETS
	.align		4
.L_45:
        /*0124*/ 	.byte	0x04, 0x39
        /*0126*/ 	.short	(.L_47 - .L_46)


	//   ....[0]....
.L_46:
        /*0128*/ 	.word	0x000005f0
        /*012c*/ 	.word	0x000000ff
        /*0130*/ 	.word	0x00000000
        /*0134*/ 	.short	0x0100
        /*0136*/ 	.byte	0x08
	.zero		1


	//   ....[1]....
        /*0138*/ 	.word	0x00000600
        /*013c*/ 	.word	0x000000ff
        /*0140*/ 	.word	0x00000030
        /*0144*/ 	.short	0x0100
        /*0146*/ 	.byte	0x08
	.zero		1


	//   ....[2]....
        /*0148*/ 	.word	0x00000610
        /*014c*/ 	.word	0x000000ff
        /*0150*/ 	.word	0x00000008
        /*0154*/ 	.short	0x0100
        /*0156*/ 	.byte	0x08
	.zero		1


	//   ....[3]....
        /*0158*/ 	.word	0x00000620
        /*015c*/ 	.word	0x000000ff
        /*0160*/ 	.word	0x00000038
        /*0164*/ 	.short	0x0100
        /*0166*/ 	.byte	0x08
	.zero		1


	//   ....[4]....
        /*0168*/ 	.word	0x00000630
        /*016c*/ 	.word	0x000000ff
        /*0170*/ 	.word	0x00000010
        /*0174*/ 	.short	0x0100
        /*0176*/ 	.byte	0x08
	.zero		1


	//   ....[5]....
        /*0178*/ 	.word	0x00000640
        /*017c*/ 	.word	0x000000ff
        /*0180*/ 	.word	0x00000040
        /*0184*/ 	.short	0x0100
        /*0186*/ 	.byte	0x08
	.zero		1


	//   ....[6]....
        /*0188*/ 	.word	0x00000650
        /*018c*/ 	.word	0x000000ff
        /*0190*/ 	.word	0x00000018
        /*0194*/ 	.short	0x0100
        /*0196*/ 	.byte	0x08
	.zero		1


	//   ....[7]....
        /*0198*/ 	.word	0x00000660
        /*019c*/ 	.word	0x000000ff
        /*01a0*/ 	.word	0x00000048
        /*01a4*/ 	.short	0x0100
        /*01a6*/ 	.byte	0x08
	.zero		1


	//   ....[8]....
        /*01a8*/ 	.word	0x00000670
        /*01ac*/ 	.word	0x000000ff
        /*01b0*/ 	.word	0x00000020
        /*01b4*/ 	.short	0x0100
        /*01b6*/ 	.byte	0x08
	.zero		1


	//   ....[9]....
        /*01b8*/ 	.word	0x00000680
        /*01bc*/ 	.word	0x000000ff
        /*01c0*/ 	.word	0x00000050
        /*01c4*/ 	.short	0x0100
        /*01c6*/ 	.byte	0x08
	.zero		1


	//   ....[10]....
        /*01c8*/ 	.word	0x00000690
        /*01cc*/ 	.word	0x000000ff
        /*01d0*/ 	.word	0x00000028
        /*01d4*/ 	.short	0x0100
        /*01d6*/ 	.byte	0x08
	.zero		1


	//   ....[11]....
        /*01d8*/ 	.word	0x000006a0
        /*01dc*/ 	.word	0x000000ff
        /*01e0*/ 	.word	0x00000058
        /*01e4*/ 	.short	0x0100
        /*01e6*/ 	.byte	0x08
	.zero		1


	//   ....[12]....
        /*01e8*/ 	.word	0x000007c0
        /*01ec*/ 	.word	0x000000ff
        /*01f0*/ 	.word	0x00000060
        /*01f4*/ 	.short	0x0100
        /*01f6*/ 	.byte	0x09
	.zero		1


	//   ....[13]....
        /*01f8*/ 	.word	0x000007d0
        /*01fc*/ 	.word	0x000000ff
        /*0200*/ 	.word	0x00000080
        /*0204*/ 	.short	0x0100
        /*0206*/ 	.byte	0x09
	.zero		1


	//   ....[14]....
        /*0208*/ 	.word	0x000007e0
        /*020c*/ 	.word	0x000000ff
        /*0210*/ 	.word	0x00000068
        /*0214*/ 	.short	0x0100
        /*0216*/ 	.byte	0x09
	.zero		1


	//   ....[15]....
        /*0218*/ 	.word	0x000007f0
        /*021c*/ 	.word	0x000000ff
        /*0220*/ 	.word	0x00000088
        /*0224*/ 	.short	0x0100
        /*0226*/ 	.byte	0x09
	.zero		1


	//   ....[16]....
        /*0228*/ 	.word	0x00000800
        /*022c*/ 	.word	0x000000ff
        /*0230*/ 	.word	0x00000070
        /*0234*/ 	.short	0x0100
        /*0236*/ 	.byte	0x09
	.zero		1


	//   ....[17]....
        /*0238*/ 	.word	0x00000810
        /*023c*/ 	.word	0x000000ff
        /*0240*/ 	.word	0x00000090
        /*0244*/ 	.short	0x0100
        /*0246*/ 	.byte	0x09
	.zero		1


	//   ....[18]....
        /*0248*/ 	.word	0x00000820
        /*024c*/ 	.word	0x000000ff
        /*0250*/ 	.word	0x00000078
        /*0254*/ 	.short	0x0100
        /*0256*/ 	.byte	0x09
	.zero		1


	//   ....[19]....
        /*0258*/ 	.word	0x00000830
        /*025c*/ 	.word	0x000000ff
        /*0260*/ 	.word	0x00000098
        /*0264*/ 	.short	0x0100
        /*0266*/ 	.byte	0x09
	.zero		1


	//   ....[20]....
        /*0268*/ 	.word	0x00000910
        /*026c*/ 	.word	0x000000ff
        /*0270*/ 	.word	0x000000a0
        /*0274*/ 	.short	0x0100
        /*0276*/ 	.byte	0x08
	.zero		1


	//   ....[21]....
        /*0278*/ 	.word	0x00000920
        /*027c*/ 	.word	0x000000ff
        /*0280*/ 	.word	0x000000a8
        /*0284*/ 	.short	0x0100
        /*0286*/ 	.byte	0x08
	.zero		1


	//   ....[22]....
        /*0288*/ 	.word	0x00000a50
        /*028c*/ 	.word	0x000000ff
        /*0290*/ 	.word	0x000000b0
        /*0294*/ 	.short	0x0100
        /*0296*/ 	.byte	0x08
	.zero		1


	//   ....[23]....
        /*0298*/ 	.word	0x00000a60
        /*029c*/ 	.word	0x000000ff
        /*02a0*/ 	.word	0x000000c0
        /*02a4*/ 	.short	0x0100
        /*02a6*/ 	.byte	0x08
	.zero		1


	//   ....[24]....
        /*02a8*/ 	.word	0x00000a70
        /*02ac*/ 	.word	0x000000ff
        /*02b0*/ 	.word	0x000000b8
        /*02b4*/ 	.short	0x0100
        /*02b6*/ 	.byte	0x08
	.zero		1


	//   ....[25]....
        /*02b8*/ 	.word	0x00000a80
        /*02bc*/ 	.word	0x000000ff
        /*02c0*/ 	.word	0x000000c8
        /*02c4*/ 	.short	0x0100
        /*02c6*/ 	.byte	0x08
	.zero		1


	//   ....[26]....
        /*02c8*/ 	.word	0x00000ba0
        /*02cc*/ 	.word	0x000000ff
        /*02d0*/ 	.word	0x000000d0
        /*02d4*/ 	.short	0x0100
        /*02d6*/ 	.byte	0x09
	.zero		1


	//   ....[27]....
        /*02d8*/ 	.word	0x00000bb0
        /*02dc*/ 	.word	0x000000ff
        /*02e0*/ 	.word	0x000000f0
        /*02e4*/ 	.short	0x0100
        /*02e6*/ 	.byte	0x09
	.zero		1


	//   ....[28]....
        /*02e8*/ 	.word	0x00000bc0
        /*02ec*/ 	.word	0x000000ff
        /*02f0*/ 	.word	0x000000d8
        /*02f4*/ 	.short	0x0100
        /*02f6*/ 	.byte	0x09
	.zero		1


	//   ....[29]....
        /*02f8*/ 	.word	0x00000bd0
        /*02fc*/ 	.word	0x000000ff
        /*0300*/ 	.word	0x000000f8
        /*0304*/ 	.short	0x0100
        /*0306*/ 	.byte	0x09
	.zero		1


	//   ....[30]....
        /*0308*/ 	.word	0x00000be0
        /*030c*/ 	.word	0x000000ff
        /*0310*/ 	.word	0x000000e0
        /*0314*/ 	.short	0x0100
        /*0316*/ 	.byte	0x09
	.zero		1


	//   ....[31]....
        /*0318*/ 	.word	0x00000bf0
        /*031c*/ 	.word	0x000000ff
        /*0320*/ 	.word	0x00000100
        /*0324*/ 	.short	0x0100
        /*0326*/ 	.byte	0x09
	.zero		1


	//   ....[32]....
        /*0328*/ 	.word	0x00000c00
        /*032c*/ 	.word	0x000000ff
        /*0330*/ 	.word	0x000000e8
        /*0334*/ 	.short	0x0100
        /*0336*/ 	.byte	0x09
	.zero		1


	//   ....[33]....
        /*0338*/ 	.word	0x00000c10
        /*033c*/ 	.word	0x000000ff
        /*0340*/ 	.word	0x00000108
        /*0344*/ 	.short	0x0100
        /*0346*/ 	.byte	0x09
	.zero		1


	//   ....[34]....
        /*0348*/ 	.word	0x00000d00
        /*034c*/ 	.word	0x000000ff
        /*0350*/ 	.word	0x00000110
        /*0354*/ 	.short	0x0100
        /*0356*/ 	.byte	0x08
	.zero		1


	//   ....[35]....
        /*0358*/ 	.word	0x00000d10
        /*035c*/ 	.word	0x000000ff
        /*0360*/ 	.word	0x00000120
        /*0364*/ 	.short	0x0100
        /*0366*/ 	.byte	0x08
	.zero		1


	//   ....[36]....
        /*0368*/ 	.word	0x00000d20
        /*036c*/ 	.word	0x000000ff
        /*0370*/ 	.word	0x00000118
        /*0374*/ 	.short	0x0100
        /*0376*/ 	.byte	0x08
	.zero		1


	//   ....[37]....
        /*0378*/ 	.word	0x00000d30
        /*037c*/ 	.word	0x000000ff
        /*0380*/ 	.word	0x00000128
        /*0384*/ 	.short	0x0100
        /*0386*/ 	.byte	0x08
	.zero		1


	//   ....[38]....
        /*0388*/ 	.word	0x00000e20
        /*038c*/ 	.word	0x000000ff
        /*0390*/ 	.word	0x00000130
        /*0394*/ 	.short	0x0100
        /*0396*/ 	.byte	0x07
	.zero		1


	//   ....[39]....
        /*0398*/ 	.word	0x00001830
        /*039c*/ 	.word	0x00000003
        /*03a0*/ 	.word	0x00000120
        /*03a4*/ 	.short	0x010a
        /*03a6*/ 	.byte	0xff
	.zero		1


	//   ....[40]....
        /*03a8*/ 	.word	0x00001860
        /*03ac*/ 	.word	0x00000003
        /*03b0*/ 	.word	0x00000110
        /*03b4*/ 	.short	0x0101
        /*03b6*/ 	.byte	0xff
	.zero		1


	//   ....[41]....
        /*03b8*/ 	.word	0x00001960
        /*03bc*/ 	.word	0x000000ff
        /*03c0*/ 	.word	0x00000030
        /*03c4*/ 	.short	0x010a
        /*03c6*/ 	.byte	0x08
	.zero		1


	//   ....[42]....
        /*03c8*/ 	.word	0x00001a20
        /*03cc*/ 	.word	0x000000ff
        /*03d0*/ 	.word	0x00000030
        /*03d4*/ 	.short	0x010a
        /*03d6*/ 	.byte	0x21
	.zero		1


	//   ....[43]....
        /*03d8*/ 	.word	0x00001be0
        /*03dc*/ 	.word	0x000000ff
        /*03e0*/ 	.word	0x00000030
        /*03e4*/ 	.short	0x010a
        /*03e6*/ 	.byte	0x08
	.zero		1


	//   ....[44]....
        /*03e8*/ 	.word	0x00001cc0
        /*03ec*/ 	.word	0x000000ff
        /*03f0*/ 	.word	0x000000a8
        /*03f4*/ 	.short	0x0101
        /*03f6*/ 	.byte	0x06
	.zero		1


	//   ....[45]....
        /*03f8*/ 	.word	0x00001ce0
        /*03fc*/ 	.word	0x000000ff
        /*0400*/ 	.word	0x00000030
        /*0404*/ 	.short	0x010a
        /*0406*/ 	.byte	0x08
	.zero		1


	//   ....[46]....
        /*0408*/ 	.word	0x00001d60
        /*040c*/ 	.word	0x000000ff
        /*0410*/ 	.word	0x00000030
        /*0414*/ 	.short	0x010a
        /*0416*/ 	.byte	0x11
	.zero		1


	//   ....[47]....
        /*0418*/ 	.word	0x00001ef0
        /*041c*/ 	.word	0x000000ff
        /*0420*/ 	.word	0x00000030
        /*0424*/ 	.short	0x010a
        /*0426*/ 	.byte	0x08
	.zero		1


	//   ....[48]....
        /*0428*/ 	.word	0x00002030
        /*042c*/ 	.word	0x00000002
        /*0430*/ 	.word	0x000000b0
        /*0434*/ 	.short	0x010a
        /*0436*/ 	.byte	0xff
	.zero		1


	//   ....[49]....
        /*0438*/ 	.word	0x000020f0
        /*043c*/ 	.word	0x00000002
        /*0440*/ 	.word	0x00000000
        /*0444*/ 	.short	0x0101
        /*0446*/ 	.byte	0xff
	.zero		1


	//   ....[50]....
        /*0448*/ 	.word	0x00002650
        /*044c*/ 	.word	0x000000ff
        /*0450*/ 	.word	0x00000000
        /*0454*/ 	.short	0x010a
        /*0456*/ 	.byte	0x04
	.zero		1


	//   ....[51]....
        /*0458*/ 	.word	0x000026e0
        /*045c*/ 	.word	0x000000ff
        /*0460*/ 	.word	0x00000000
        /*0464*/ 	.short	0x010a
        /*0466*/ 	.byte	0x04
	.zero		1


	//   ....[52]....
        /*0468*/ 	.word	0x00002770
        /*046c*/ 	.word	0x000000ff
        /*0470*/ 	.word	0x00000000
        /*0474*/ 	.short	0x010a
        /*0476*/ 	.byte	0x04
	.zero		1


	//   ....[53]....
        /*0478*/ 	.word	0x00002800
        /*047c*/ 	.word	0x000000ff
        /*0480*/ 	.word	0x00000000
        /*0484*/ 	.short	0x010a
        /*0486*/ 	.byte	0x04
	.zero		1


	//   ....[54]....
        /*0488*/ 	.word	0x00002890
        /*048c*/ 	.word	0x000000ff
        /*0490*/ 	.word	0x00000000
        /*0494*/ 	.short	0x010a
        /*0496*/ 	.byte	0x04
	.zero		1


	//   ....[55]....
        /*0498*/ 	.word	0x00002930
        /*049c*/ 	.word	0x00000000
        /*04a0*/ 	.word	0x00000000
        /*04a4*/ 	.short	0x010a
        /*04a6*/ 	.byte	0xff
	.zero		1


	//   ....[56]....
        /*04a8*/ 	.word	0x00002a60
        /*04ac*/ 	.word	0x00000000
        /*04b0*/ 	.word	0x00000110
        /*04b4*/ 	.short	0x010a
        /*04b6*/ 	.byte	0xff
	.zero		1


	//   ....[57]....
        /*04b8*/ 	.word	0x00002ad0
        /*04bc*/ 	.word	0x00000004
        /*04c0*/ 	.word	0x00000000
        /*04c4*/ 	.short	0x0101
        /*04c6*/ 	.byte	0xff
	.zero		1


	//   ....[58]....
        /*04c8*/ 	.word	0x00002af0
        /*04cc*/ 	.word	0x000000ff
        /*04d0*/ 	.word	0x000000c0
        /*04d4*/ 	.short	0x010a
        /*04d6*/ 	.byte	0x05
	.zero		1


	//   ....[59]....
        /*04d8*/ 	.word	0x00002c10
        /*04dc*/ 	.word	0x00000000
        /*04e0*/ 	.word	0x000000b0
        /*04e4*/ 	.short	0x010a
        /*04e6*/ 	.byte	0xff
	.zero		1


	//   ....[60]....
        /*04e8*/ 	.word	0x00002d10
        /*04ec*/ 	.word	0x00000000
        /*04f0*/ 	.word	0x00000000
        /*04f4*/ 	.short	0x0101
        /*04f6*/ 	.byte	0xff
	.zero		1


	//   ....[61]....
        /*04f8*/ 	.word	0x00002da0
        /*04fc*/ 	.word	0x000000ff
        /*0500*/ 	.word	0x000000c0
        /*0504*/ 	.short	0x0106
        /*0506*/ 	.byte	0x05
	.zero		1


	//   ....[62]....
        /*0508*/ 	.word	0x00002dc0
        /*050c*/ 	.word	0x000000ff
        /*0510*/ 	.word	0x000000c0
        /*0514*/ 	.short	0x010a
        /*0516*/ 	.byte	0x05
	.zero		1


	//   ....[63]....
        /*0518*/ 	.word	0x00002e50
        /*051c*/ 	.word	0x000000ff
        /*0520*/ 	.word	0x000000c0
        /*0524*/ 	.short	0x0106
        /*0526*/ 	.byte	0x04
	.zero		1


	//   ....[64]....
        /*0528*/ 	.word	0x00002e90
        /*052c*/ 	.word	0x00000000
        /*0530*/ 	.word	0x000000c0
        /*0534*/ 	.short	0x010a
        /*0536*/ 	.byte	0xff
	.zero		1


	//   ....[65]....
        /*0538*/ 	.word	0x000030d0
        /*053c*/ 	.word	0x000000ff
        /*0540*/ 	.word	0x00000008
        /*0544*/ 	.short	0x010a
        /*0546*/ 	.byte	0x06
	.zero		1


	//   ....[66]....
        /*0548*/ 	.word	0x000030f0
        /*054c*/ 	.word	0x000000ff
        /*0550*/ 	.word	0x00000008
        /*0554*/ 	.short	0x010a
        /*0556*/ 	.byte	0x06
	.zero		1


	//   ....[67]....
        /*0558*/ 	.word	0x00003280
        /*055c*/ 	.word	0x000000ff
        /*0560*/ 	.word	0x00000008
        /*0564*/ 	.short	0x010a
        /*0566*/ 	.byte	0x06
	.zero		1


	//   ....[68]....
        /*0568*/ 	.word	0x000032a0
        /*056c*/ 	.word	0x000000ff
        /*0570*/ 	.word	0x00000008
        /*0574*/ 	.short	0x010a
        /*0576*/ 	.byte	0x06
	.zero		1


	//   ....[69]....
        /*0578*/ 	.word	0x00003360
        /*057c*/ 	.word	0x000000ff
        /*0580*/ 	.word	0x00000000
        /*0584*/ 	.short	0x0101
        /*0586*/ 	.byte	0x07
	.zero		1


	//   ....[70]....
        /*0588*/ 	.word	0x00003680
        /*058c*/ 	.word	0x00000000
        /*0590*/ 	.word	0x000000b0
        /*0594*/ 	.short	0x010a
        /*0596*/ 	.byte	0xff
	.zero		1


	//   ....[71]....
        /*0598*/ 	.word	0x00003740
        /*059c*/ 	.word	0x00000000
        /*05a0*/ 	.word	0x00000000
        /*05a4*/ 	.short	0x0101
        /*05a6*/ 	.byte	0xff
	.zero		1


	//   ....[72]....
        /*05a8*/ 	.word	0x00003800
        /*05ac*/ 	.word	0x000000ff
        /*05b0*/ 	.word	0x00000000
        /*05b4*/ 	.short	0x010a
        /*05b6*/ 	.byte	0x08
	.zero		1


	//   ....[73]....
        /*05b8*/ 	.word	0x00003810
        /*05bc*/ 	.word	0x000000ff
        /*05c0*/ 	.word	0x000000f0
        /*05c4*/ 	.short	0x010a
        /*05c6*/ 	.byte	0x09
	.zero		1


	//   ....[74]....
        /*05c8*/ 	.word	0x000038c0
        /*05cc*/ 	.word	0x000000ff
        /*05d0*/ 	.word	0x00000000
        /*05d4*/ 	.short	0x010a
        /*05d6*/ 	.byte	0x08
	.zero		1


	//   ....[75]....
        /*05d8*/ 	.word	0x000039f0
        /*05dc*/ 	.word	0x000000ff
        /*05e0*/ 	.word	0x00000000
        /*05e4*/ 	.short	0x010a
        /*05e6*/ 	.byte	0x1e
	.zero		1


	//   ....[76]....
        /*05e8*/ 	.word	0x00003cf0
        /*05ec*/ 	.word	0x000000ff
        /*05f0*/ 	.word	0x00000000
        /*05f4*/ 	.short	0x010a
        /*05f6*/ 	.byte	0x08
	.zero		1


	//   ....[77]....
        /*05f8*/ 	.word	0x00003d80
        /*05fc*/ 	.word	0x000000ff
        /*0600*/ 	.word	0x00000000
        /*0604*/ 	.short	0x010a
        /*0606*/ 	.byte	0x08
	.zero		1


	//   ....[78]....
        /*0608*/ 	.word	0x00003e10
        /*060c*/ 	.word	0x000000ff
        /*0610*/ 	.word	0x00000000
        /*0614*/ 	.short	0x010a
        /*0616*/ 	.byte	0x08
	.zero		1


	//   ....[79]....
        /*0618*/ 	.word	0x00003eb0
        /*061c*/ 	.word	0x00000000
        /*0620*/ 	.word	0x00000000
        /*0624*/ 	.short	0x010a
        /*0626*/ 	.byte	0xff
	.zero		1


	//   ....[80]....
        /*0628*/ 	.word	0x00003ef0
        /*062c*/ 	.word	0x00000000
        /*0630*/ 	.word	0x00000000
        /*0634*/ 	.short	0x010a
        /*0636*/ 	.byte	0xff
	.zero		1


	//   ....[81]....
        /*0638*/ 	.word	0x00003f60
        /*063c*/ 	.word	0x000000ff
        /*0640*/ 	.word	0x00000000
        /*0644*/ 	.short	0x0101
        /*0646*/ 	.byte	0x05
	.zero		1


	//   ....[82]....
        /*0648*/ 	.word	0x00003fa0
        /*064c*/ 	.word	0x000000ff
        /*0650*/ 	.word	0x00000130
        /*0654*/ 	.short	0x010a
        /*0656*/ 	.byte	0x07
	.zero		1


	//   ....[83]....
        /*0658*/ 	.word	0x00003ff0
        /*065c*/ 	.word	0x000000ff
        /*0660*/ 	.word	0x00000000
        /*0664*/ 	.short	0x0101
        /*0666*/ 	.byte	0x05
	.zero		1


	//   ....[84]....
        /*0668*/ 	.word	0x00004440
        /*066c*/ 	.word	0x00000000
        /*0670*/ 	.word	0x000000b0
        /*0674*/ 	.short	0x010a
        /*0676*/ 	.byte	0xff
	.zero		1


	//   ....[85]....
        /*0678*/ 	.word	0x00004500
        /*067c*/ 	.word	0x00000000
        /*0680*/ 	.word	0x00000000
        /*0684*/ 	.short	0x0101
        /*0686*/ 	.byte	0xff
	.zero		1


	//   ....[86]....
        /*0688*/ 	.word	0x00004820
        /*068c*/ 	.word	0x000000ff
        /*0690*/ 	.word	0x000000a8
        /*0694*/ 	.short	0x010a
        /*0696*/ 	.byte	0x07
	.zero		1


	//   ....[87]....
        /*0698*/ 	.word	0x00004a10
        /*069c*/ 	.word	0x000000ff
        /*06a0*/ 	.word	0x00000080
        /*06a4*/ 	.short	0x010a
        /*06a6*/ 	.byte	0x07
	.zero		1


	//   ....[88]....
        /*06a8*/ 	.word	0x00004c00
        /*06ac*/ 	.word	0x000000ff
        /*06b0*/ 	.word	0x00000060
        /*06b4*/ 	.short	0x010b
        /*06b6*/ 	.byte	0x07
	.zero		1


	//   ....[89]....
        /*06b8*/ 	.word	0x00004c10
        /*06bc*/ 	.word	0x000000ff
        /*06c0*/ 	.word	0x00000000
        /*06c4*/ 	.short	0x0101
        /*06c6*/ 	.byte	0x0e
	.zero		1


	//   ....[90]....
        /*06c8*/ 	.word	0x00004c30
        /*06cc*/ 	.word	0x000000ff
        /*06d0*/ 	.word	0x00000088
        /*06d4*/ 	.short	0x010a
        /*06d6*/ 	.byte	0x07
	.zero		1


	//   ....[91]....
        /*06d8*/ 	.word	0x00004de0
        /*06dc*/ 	.word	0x000000ff
        /*06e0*/ 	.word	0x00000068
        /*06e4*/ 	.short	0x010b
        /*06e6*/ 	.byte	0x07
	.zero		1


	//   ....[92]....
        /*06e8*/ 	.word	0x00004df0
        /*06ec*/ 	.word	0x000000ff
        /*06f0*/ 	.word	0x00000000
        /*06f4*/ 	.short	0x0101
        /*06f6*/ 	.byte	0x0e
	.zero		1


	//   ....[93]....
        /*06f8*/ 	.word	0x00004e00
        /*06fc*/ 	.word	0x000000ff
        /*0700*/ 	.word	0x00000090
        /*0704*/ 	.short	0x010a
        /*0706*/ 	.byte	0x07
	.zero		1


	//   ....[94]....
        /*0708*/ 	.word	0x00005030
        /*070c*/ 	.word	0x000000ff
        /*0710*/ 	.word	0x00000070
        /*0714*/ 	.short	0x010b
        /*0716*/ 	.byte	0x07
	.zero		1


	//   ....[95]....
        /*0718*/ 	.word	0x000050a0
        /*071c*/ 	.word	0x000000ff
        /*0720*/ 	.word	0x00000000
        /*0724*/ 	.short	0x0101
        /*0726*/ 	.byte	0x0e
	.zero		1


	//   ....[96]....
        /*0728*/ 	.word	0x000050e0
        /*072c*/ 	.word	0x000000ff
        /*0730*/ 	.word	0x00000098
        /*0734*/ 	.short	0x010a
        /*0736*/ 	.byte	0x07
	.zero		1


	//   ....[97]....
        /*0738*/ 	.word	0x00005310
        /*073c*/ 	.word	0x000000ff
        /*0740*/ 	.word	0x00000078
        /*0744*/ 	.short	0x010b
        /*0746*/ 	.byte	0x07
	.zero		1


	//   ....[98]....
        /*0748*/ 	.word	0x00005330
        /*074c*/ 	.word	0x000000ff
        /*0750*/ 	.word	0x00000000
        /*0754*/ 	.short	0x0101
        /*0756*/ 	.byte	0x0d
	.zero		1


	//   ....[99]....
        /*0758*/ 	.word	0x00005360
        /*075c*/ 	.word	0x000000ff
        /*0760*/ 	.word	0x00000080
        /*0764*/ 	.short	0x010a
        /*0766*/ 	.byte	0x07
	.zero		1


	//   ....[100]....
        /*0768*/ 	.word	0x00005380
        /*076c*/ 	.word	0x000000ff
        /*0770*/ 	.word	0x00000088
        /*0774*/ 	.short	0x010a
        /*0776*/ 	.byte	0x07
	.zero		1


	//   ....[101]....
        /*0778*/ 	.word	0x000053a0
        /*077c*/ 	.word	0x000000ff
        /*0780*/ 	.word	0x00000090
        /*0784*/ 	.short	0x010a
        /*0786*/ 	.byte	0x07
	.zero		1


	//   ....[102]....
        /*0788*/ 	.word	0x000053e0
        /*078c*/ 	.word	0x00000000
        /*0790*/ 	.word	0x00000098
        /*0794*/ 	.short	0x010a
        /*0796*/ 	.byte	0xff
	.zero		1


	//   ....[103]....
        /*0798*/ 	.word	0x00005730
        /*079c*/ 	.word	0x00000000
        /*07a0*/ 	.word	0x000000b0
        /*07a4*/ 	.short	0x010a
        /*07a6*/ 	.byte	0xff
	.zero		1


	//   ....[104]....
        /*07a8*/ 	.word	0x00005840
        /*07ac*/ 	.word	0x00000000
        /*07b0*/ 	.word	0x00000000
        /*07b4*/ 	.short	0x0101
        /*07b6*/ 	.byte	0xff
	.zero		1


	//   ....[105]....
        /*07b8*/ 	.word	0x00006260
        /*07bc*/ 	.word	0x000000ff
        /*07c0*/ 	.word	0x00000060
        /*07c4*/ 	.short	0x010a
        /*07c6*/ 	.byte	0x30
	.zero		1


	//   ....[106]....
        /*07c8*/ 	.word	0x000062a0
        /*07cc*/ 	.word	0x0000004a
        /*07d0*/ 	.word	0x000000d0
        /*07d4*/ 	.short	0x010a
        /*07d6*/ 	.byte	0xff
	.zero		1


	//   ....[107]....
        /*07d8*/ 	.word	0x000063b0
        /*07dc*/ 	.word	0x000000ff
        /*07e0*/ 	.word	0x00000060
        /*07e4*/ 	.short	0x010a
        /*07e6*/ 	.byte	0x30
	.zero		1


	//   ....[108]....
        /*07e8*/ 	.word	0x00006480
        /*07ec*/ 	.word	0x0000004a
        /*07f0*/ 	.word	0x000000d0
        /*07f4*/ 	.short	0x010a
        /*07f6*/ 	.byte	0xff
	.zero		1


	//   ....[109]....
        /*07f8*/ 	.word	0x00006c30
        /*07fc*/ 	.word	0x00000000
        /*0800*/ 	.word	0x00000000
        /*0804*/ 	.short	0x0101
        /*0806*/ 	.byte	0xff
	.zero		1


	//   ....[110]....
        /*0808*/ 	.word	0x00006c40
        /*080c*/ 	.word	0x00000003
        /*0810*/ 	.word	0x00000060
        /*0814*/ 	.short	0x010a
        /*0816*/ 	.byte	0xff
	.zero		1


	//   ....[111]....
        /*0818*/ 	.word	0x00006d00
        /*081c*/ 	.word	0x00000003
        /*0820*/ 	.word	0x00000060
        /*0824*/ 	.short	0x010a
        /*0826*/ 	.byte	0xff
	.zero		1


	//   ....[112]....
        /*0828*/ 	.word	0x000074f0
        /*082c*/ 	.word	0x00000052
        /*0830*/ 	.word	0x00000000
        /*0834*/ 	.short	0x0101
        /*0836*/ 	.byte	0xff
	.zero		1


	//   ....[113]....
        /*0838*/ 	.word	0x00007510
        /*083c*/ 	.word	0x00000053
        /*0840*/ 	.word	0x00000060
        /*0844*/ 	.short	0x010a
        /*0846*/ 	.byte	0xff
	.zero		1


	//   ....[114]....
        /*0848*/ 	.word	0x000075c0
        /*084c*/ 	.word	0x00000053
        /*0850*/ 	.word	0x00000060
        /*0854*/ 	.short	0x010a
        /*0856*/ 	.byte	0xff
	.zero		1


	//   ....[115]....
        /*0858*/ 	.word	0x00007db0
        /*085c*/ 	.word	0x00000052
        /*0860*/ 	.word	0x00000000
        /*0864*/ 	.short	0x0101
        /*0866*/ 	.byte	0xff
	.zero		1


	//   ....[116]....
        /*0868*/ 	.word	0x00007dd0
        /*086c*/ 	.word	0x00000058
        /*0870*/ 	.word	0x00000060
        /*0874*/ 	.short	0x010a
        /*0876*/ 	.byte	0xff
	.zero		1


	//   ....[117]....
        /*0878*/ 	.word	0x00007e80
        /*087c*/ 	.word	0x00000058
        /*0880*/ 	.word	0x00000060
        /*0884*/ 	.short	0x010a
        /*0886*/ 	.byte	0xff
	.zero		1


	//   ....[118]....
        /*0888*/ 	.word	0x00008130
        /*088c*/ 	.word	0x0000004a
        /*0890*/ 	.word	0x00000000
        /*0894*/ 	.short	0x0101
        /*0896*/ 	.byte	0xff
	.zero		1


	//   ....[119]....
        /*0898*/ 	.word	0x000086c0
        /*089c*/ 	.word	0x00000002
        /*08a0*/ 	.word	0x00000000
        /*08a4*/ 	.short	0x0101
        /*08a6*/ 	.byte	0xff
	.zero		1


	//   ....[120]....
        /*08a8*/ 	.word	0x00008930
        /*08ac*/ 	.word	0x000000ff
        /*08b0*/ 	.word	0x00000000
        /*08b4*/ 	.short	0x0101
        /*08b6*/ 	.byte	0x04
	.zero		1


	//   ....[121]....
        /*08b8*/ 	.word	0x00008950
        /*08bc*/ 	.word	0x00000003
        /*08c0*/ 	.word	0x00000120
        /*08c4*/ 	.short	0x010a
        /*08c6*/ 	.byte	0xff
	.zero		1


	//   ....[122]....
        /*08c8*/ 	.word	0x000089b0
        /*08cc*/ 	.word	0x00000002
        /*08d0*/ 	.word	0x00000030
        /*08d4*/ 	.short	0x010a
        /*08d6*/ 	.byte	0xff
	.zero		1


	//   ....[123]....
        /*08d8*/ 	.word	0x00008a10
        /*08dc*/ 	.word	0x00000002
        /*08e0*/ 	.word	0x00000030
        /*08e4*/ 	.short	0x010a
        /*08e6*/ 	.byte	0xff
	.zero		1


	//   ....[124]....
        /*08e8*/ 	.word	0x00008a60
        /*08ec*/ 	.word	0x00000002
        /*08f0*/ 	.word	0x000000b0
        /*08f4*/ 	.short	0x010a
        /*08f6*/ 	.byte	0xff
	.zero		1


	//   ....[125]....
        /*08f8*/ 	.word	0x00008ac0
        /*08fc*/ 	.word	0x00000000
        /*0900*/ 	.word	0x00000000
        /*0904*/ 	.short	0x010a
        /*0906*/ 	.byte	0xff
	.zero		1


	//   ....[126]....
        /*0908*/ 	.word	0x00008b20
        /*090c*/ 	.word	0x00000000
        /*0910*/ 	.word	0x00000000
        /*0914*/ 	.short	0x010a
        /*0916*/ 	.byte	0xff
	.zero		1


	//   ....[127]....
        /*0918*/ 	.word	0x00008b80
        /*091c*/ 	.word	0x00000000
        /*0920*/ 	.word	0x00000000
        /*0924*/ 	.short	0x010a
        /*0926*/ 	.byte	0xff
	.zero		1


	//   ....[128]....
        /*0928*/ 	.word	0x00008be0
        /*092c*/ 	.word	0x00000000
        /*0930*/ 	.word	0x00000000
        /*0934*/ 	.short	0x010a
        /*0936*/ 	.byte	0xff
	.zero		1


	//   ....[129]....
        /*0938*/ 	.word	0x00008c40
        /*093c*/ 	.word	0x00000000
        /*0940*/ 	.word	0x00000000
        /*0944*/ 	.short	0x010a
        /*0946*/ 	.byte	0xff
	.zero		1


	//   ....[130]....
        /*0948*/ 	.word	0x00008c90
        /*094c*/ 	.word	0x00000000
        /*0950*/ 	.word	0x00000110
        /*0954*/ 	.short	0x010a
        /*0956*/ 	.byte	0xff
	.zero		1


	//   ....[131]....
        /*0958*/ 	.word	0x00008cf0
        /*095c*/ 	.word	0x00000000
        /*0960*/ 	.word	0x000000c0
        /*0964*/ 	.short	0x010a
        /*0966*/ 	.byte	0xff
	.zero		1


	//   ....[132]....
        /*0968*/ 	.word	0x00008d40
        /*096c*/ 	.word	0x00000000
        /*0970*/ 	.word	0x000000b0
        /*0974*/ 	.short	0x010a
        /*0976*/ 	.byte	0xff
	.zero		1


	//   ....[133]....
        /*0978*/ 	.word	0x00008da0
        /*097c*/ 	.word	0x00000000
        /*0980*/ 	.word	0x000000c0
        /*0984*/ 	.short	0x010a
        /*0986*/ 	.byte	0xff
	.zero		1


	//   ....[134]....
        /*0988*/ 	.word	0x00008e00
        /*098c*/ 	.word	0x00000004
        /*0990*/ 	.word	0x00000008
        /*0994*/ 	.short	0x010a
        /*0996*/ 	.byte	0xff
	.zero		1


	//   ....[135]....
        /*0998*/ 	.word	0x00008ee0
        /*099c*/ 	.word	0x00000002
        /*09a0*/ 	.word	0x00000008
        /*09a4*/ 	.short	0x010a
        /*09a6*/ 	.byte	0xff
	.zero		1


	//   ....[136]....
        /*09a8*/ 	.word	0x00008f30
        /*09ac*/ 	.word	0x00000000
        /*09b0*/ 	.word	0x000000b0
        /*09b4*/ 	.short	0x010a
        /*09b6*/ 	.byte	0xff
	.zero		1


	//   ....[137]....
        /*09b8*/ 	.word	0x00008f90
        /*09bc*/ 	.word	0x00000000
        /*09c0*/ 	.word	0x000000f0
        /*09c4*/ 	.short	0x010a
        /*09c6*/ 	.byte	0xff
	.zero		1


	//   ....[138]....
        /*09c8*/ 	.word	0x00008ff0
        /*09cc*/ 	.word	0x00000000
        /*09d0*/ 	.word	0x00000000
        /*09d4*/ 	.short	0x010a
        /*09d6*/ 	.byte	0xff
	.zero		1


	//   ....[139]....
        /*09d8*/ 	.word	0x00009050
        /*09dc*/ 	.word	0x00000000
        /*09e0*/ 	.word	0x00000000
        /*09e4*/ 	.short	0x010a
        /*09e6*/ 	.byte	0xff
	.zero		1


	//   ....[140]....
        /*09e8*/ 	.word	0x000090b0
        /*09ec*/ 	.word	0x00000000
        /*09f0*/ 	.word	0x00000000
        /*09f4*/ 	.short	0x010a
        /*09f6*/ 	.byte	0xff
	.zero		1


	//   ....[141]....
        /*09f8*/ 	.word	0x00009110
        /*09fc*/ 	.word	0x00000000
        /*0a00*/ 	.word	0x00000000
        /*0a04*/ 	.short	0x010a
        /*0a06*/ 	.byte	0xff
	.zero		1


	//   ....[142]....
        /*0a08*/ 	.word	0x00009170
        /*0a0c*/ 	.word	0x00000000
        /*0a10*/ 	.word	0x00000130
        /*0a14*/ 	.short	0x010a
        /*0a16*/ 	.byte	0xff
	.zero		1


	//   ....[143]....
        /*0a18*/ 	.word	0x000091c0
        /*0a1c*/ 	.word	0x00000000
        /*0a20*/ 	.word	0x000000b0
        /*0a24*/ 	.short	0x010a
        /*0a26*/ 	.byte	0xff
	.zero		1


	//   ....[144]....
        /*0a28*/ 	.word	0x00009220
        /*0a2c*/ 	.word	0x00000000
        /*0a30*/ 	.word	0x000000a8
        /*0a34*/ 	.short	0x010a
        /*0a36*/ 	.byte	0xff
	.zero		1


	//   ....[145]....
        /*0a38*/ 	.word	0x00009280
        /*0a3c*/ 	.word	0x00000003
        /*0a40*/ 	.word	0x00000080
        /*0a44*/ 	.short	0x010a
        /*0a46*/ 	.byte	0xff
	.zero		1


	//   ....[146]....
        /*0a48*/ 	.word	0x000092e0
        /*0a4c*/ 	.word	0x00000003
        /*0a50*/ 	.word	0x00000088
        /*0a54*/ 	.short	0x010a
        /*0a56*/ 	.byte	0xff
	.zero		1


	//   ....[147]....
        /*0a58*/ 	.word	0x00009340
        /*0a5c*/ 	.word	0x00000003
        /*0a60*/ 	.word	0x00000090
        /*0a64*/ 	.short	0x010a
        /*0a66*/ 	.byte	0xff
	.zero		1


	//   ....[148]....
        /*0a68*/ 	.word	0x000093a0
        /*0a6c*/ 	.word	0x00000003
        /*0a70*/ 	.word	0x00000098
        /*0a74*/ 	.short	0x010a
        /*0a76*/ 	.byte	0xff
	.zero		1


	//   ....[149]....
        /*0a78*/ 	.word	0x00009400
        /*0a7c*/ 	.word	0x00000000
        /*0a80*/ 	.word	0x00000080
        /*0a84*/ 	.short	0x010a
        /*0a86*/ 	.byte	0xff
	.zero		1


	//   ....[150]....
        /*0a88*/ 	.word	0x00009460
        /*0a8c*/ 	.word	0x00000000
        /*0a90*/ 	.word	0x00000088
        /*0a94*/ 	.short	0x010a
        /*0a96*/ 	.byte	0xff
	.zero		1


	//   ....[151]....
        /*0a98*/ 	.word	0x000094c0
        /*0a9c*/ 	.word	0x00000000
        /*0aa0*/ 	.word	0x00000090
        /*0aa4*/ 	.short	0x010a
        /*0aa6*/ 	.byte	0xff
	.zero		1


	//   ....[152]....
        /*0aa8*/ 	.word	0x00009510
        /*0aac*/ 	.word	0x00000000
        /*0ab0*/ 	.word	0x000000b0
        /*0ab4*/ 	.short	0x010a
        /*0ab6*/ 	.byte	0xff
	.zero		1


	//   ....[153]....
        /*0ab8*/ 	.word	0x00009570
        /*0abc*/ 	.word	0x00000000
        /*0ac0*/ 	.word	0x00000060
        /*0ac4*/ 	.short	0x010a
        /*0ac6*/ 	.byte	0xff
	.zero		1


	//   ....[154]....
        /*0ac8*/ 	.word	0x000095c0
        /*0acc*/ 	.word	0x0000004a
        /*0ad0*/ 	.word	0x000000d0
        /*0ad4*/ 	.short	0x010a
        /*0ad6*/ 	.byte	0xff
	.zero		1


	//   ....[155]....
        /*0ad8*/ 	.word	0x00009610
        /*0adc*/ 	.word	0x00000003
        /*0ae0*/ 	.word	0x00000060
        /*0ae4*/ 	.short	0x010a
        /*0ae6*/ 	.byte	0xff
	.zero		1


	//   ....[156]....
        /*0ae8*/ 	.word	0x00009660
        /*0aec*/ 	.word	0x00000053
        /*0af0*/ 	.word	0x00000060
        /*0af4*/ 	.short	0x010a
        /*0af6*/ 	.byte	0xff
	.zero		1


	//   ....[157]....
        /*0af8*/ 	.word	0x000096b0
        /*0afc*/ 	.word	0x00000058
        /*0b00*/ 	.word	0x00000060
        /*0b04*/ 	.short	0x010a
        /*0b06*/ 	.byte	0xff
	.zero		1


	//----- nvinfo : EIATTR_NUM_MBARRIERS
	.align		4
.L_47:
        /*0b08*/ 	.byte	0x03, 0x38
        /*0b0a*/ 	.short	0x0027


	//----- nvinfo : EIATTR_EXIT_INSTR_OFFSETS
	.align		4
        /*0b0c*/ 	.byte	0x04, 0x1c
        /*0b0e*/ 	.short	(.L_49 - .L_48)


	//   ....[0]....
.L_48:
        /*0b10*/ 	.word	0x00002960


	//   ....[1]....
        /*0b14*/ 	.word	0x00002e60


	//   ....[2]....
        /*0b18*/ 	.word	0x00002ec0


	//   ....[3]....
        /*0b1c*/ 	.word	0x00004220


	//   ....[4]....
        /*0b20*/ 	.word	0x00005410


	//   ....[5]....
        /*0b24*/ 	.word	0x00005450


	//   ....[6]....
        /*0b28*/ 	.word	0x00008820


	//   ....[7]....
        /*0b2c*/ 	.word	0x000088a0


	//   ....[8]....
        /*0b30*/ 	.word	0x000088d0


	//   ....[9]....
        /*0b34*/ 	.word	0x00008940


	//----- nvinfo : EIATTR_MAX_THREADS
	.align		4
.L_49:
        /*0b38*/ 	.byte	0x04, 0x05
        /*0b3a*/ 	.short	(.L_51 - .L_50)
.L_50:
        /*0b3c*/ 	.word	0x00000100
        /*0b40*/ 	.word	0x00000001
        /*0b44*/ 	.word	0x00000001


	//----- nvinfo : EIATTR_CRS_STACK_SIZE
	.align		4
.L_51:
        /*0b48*/ 	.byte	0x04, 0x1e
        /*0b4a*/ 	.short	(.L_53 - .L_52)
.L_52:
        /*0b4c*/ 	.word	0x00000000


	//----- nvinfo : EIATTR_CBANK_PARAM_SIZE
	.align		4
.L_53:
        /*0b50*/ 	.byte	0x03, 0x19
        /*0b52*/ 	.short	0x0800


	//----- nvinfo : EIATTR_PARAM_CBANK
	.align		4
        /*0b54*/ 	.byte	0x04, 0x0a
        /*0b56*/ 	.short	(.L_55 - .L_54)
	.align		4
.L_54:
        /*0b58*/ 	.word	index@(.nv.constant0._ZN7cutlass13device_kernelINS_4gemm6kernel13GemmUniversalIN4cute5tupleIJiiiiEEENS1_10collective13CollectiveMmaINS1_35MainloopSm100TmaUmmaWarpSpecializedILi6ELi2ELi4ENS5_IJNS4_1CILi2EEENSA_ILi1EEESC_EEEEENS5_IJNSA_ILi128EEESF_NSA_ILi64EEEEEENS_6half_tENS5_IJSC_llEEESI_SJ_NS4_8TiledMMAINS4_8MMA_AtomIJNS4_26SM100_MMA_F16BF16_2x1SM_SSISI_SI_fLi128ELi128ELNS4_4UMMA5MajorE1ELSO_1ELNSN_7ScaleInE0ELSP_0EEEEEENS4_6LayoutINS5_IJSC_SC_SC_EEENS5_IJNSA_ILi0EEESU_SU_EEEEENS5_IJNS4_10UnderscoreESX_SX_EEEEENS4_18SM100_TMA_2SM_LOADENS4_14ComposedLayoutINS4_7SwizzleILi3ELi4ELi3EEENS4_18smem_ptr_flag_bitsILi16EEENSS_INS5_IJSG_NSA_ILi8EEEEEENS5_IJSC_SG_EEEEEEEvNS4_8identityES10_S1A_vS1B_EENS_8epilogue10collective18CollectiveEpilogueINS1D_23Sm100TmaWarpSpecializedILi4ELi2ELi16ELb1ELb0EEEJNS5_IJSG_SF_SG_EEENS5_IJNSS_ISG_SC_EENSS_INS5_IJNSA_ILi16EEESB_EEES18_EEEEESI_NS5_IJlSC_lEEESI_S1O_NS1D_6fusion15FusionCallbacksIS1H_NS1P_17LinearCombinationISI_fSI_fLNS_15FloatRoundStyleE2EEES1I_S1N_JEEENS4_5SM1004TMEM4LOAD26SM100_TMEM_LOAD_32dp32b16xENS4_13SM90_TMA_LOADENS11_INS12_ILi1ELi4ELi3EEES15_NSS_INS5_IJS16_S1K_EEENS5_IJS1K_SC_EEEEEEENS4_39AutoVectorizingCopyWithAssumedAlignmentILi128EEENS4_14SM90_TMA_STOREES24_S26_S26_EEEvvEEEEvNT_6ParamsE)
        /*0b5c*/ 	.short	0x0380
        /*0b5e*/ 	.short	0x0800


	//----- nvinfo : EIATTR_SW_WAR
	.align		4
.L_55:
        /*0b60*/ 	.byte	0x04, 0x36
        /*0b62*/ 	.short	(.L_57 - .L_56)
.L_56:
        /*0b64*/ 	.word	0x00000008
.L_57:


//--------------------- .nv.callgraph             --------------------------
	.section	.nv.callgraph,"",@"SHT_CUDA_CALLGRAPH"
	.align	4
	.sectionentsize	8
	.align		4
        /*0000*/ 	.word	0x00000000
	.align		4
        /*0004*/ 	.word	0xffffffff
	.align		4
        /*0008*/ 	.word	index@(_ZN7cutlass13device_kernelINS_4gemm6kernel13GemmUniversalIN4cute5tupleIJiiiiEEENS1_10collective13CollectiveMmaINS1_35MainloopSm100TmaUmmaWarpSpecializedILi6ELi2ELi4ENS5_IJNS4_1CILi2EEENSA_ILi1EEESC_EEEEENS5_IJNSA_ILi128EEESF_NSA_ILi64EEEEEENS_6half_tENS5_IJSC_llEEESI_SJ_NS4_8TiledMMAINS4_8MMA_AtomIJNS4_26SM100_MMA_F16BF16_2x1SM_SSISI_SI_fLi128ELi128ELNS4_4UMMA5MajorE1ELSO_1ELNSN_7ScaleInE0ELSP_0EEEEEENS4_6LayoutINS5_IJSC_SC_SC_EEENS5_IJNSA_ILi0EEESU_SU_EEEEENS5_IJNS4_10UnderscoreESX_SX_EEEEENS4_18SM100_TMA_2SM_LOADENS4_14ComposedLayoutINS4_7SwizzleILi3ELi4ELi3EEENS4_18smem_ptr_flag_bitsILi16EEENSS_INS5_IJSG_NSA_ILi8EEEEEENS5_IJSC_SG_EEEEEEEvNS4_8identityES10_S1A_vS1B_EENS_8epilogue10collective18CollectiveEpilogueINS1D_23Sm100TmaWarpSpecializedILi4ELi2ELi16ELb1ELb0EEEJNS5_IJSG_SF_SG_EEENS5_IJNSS_ISG_SC_EENSS_INS5_IJNSA_ILi16EEESB_EEES18_EEEEESI_NS5_IJlSC_lEEESI_S1O_NS1D_6fusion15FusionCallbacksIS1H_NS1P_17LinearCombinationISI_fSI_fLNS_15FloatRoundStyleE2EEES1I_S1N_JEEENS4_5SM1004TMEM4LOAD26SM100_TMEM_LOAD_32dp32b16xENS4_13SM90_TMA_LOADENS11_INS12_ILi1ELi4ELi3EEES15_NSS_INS5_IJS16_S1K_EEENS5_IJS1K_SC_EEEEEEENS4_39AutoVectorizingCopyWithAssumedAlignmentILi128EEENS4_14SM90_TMA_STOREES24_S26_S26_EEEvvEEEEvNT_6ParamsE)
	.align		4
        /*000c*/ 	.word	index@(__assertfail)
	.align		4
        /*0010*/ 	.word	0x00000000
	.align		4
        /*0014*/ 	.word	0xfffffffe
	.align		4
        /*0018*/ 	.word	0x00000000
	.align		4
        /*001c*/ 	.word	0xfffffffd
	.align		4
        /*0020*/ 	.word	0x00000000
	.align		4
        /*0024*/ 	.word	0xfffffffc


//--------------------- .nv.constant4             --------------------------
	.section	.nv.constant4,"a",@progbits
	.align	8
	.align		8
.nv.constant4:
        /*0000*/ 	.dword	__assertfail
	.align		8
        /*0008*/ 	.dword	__unnamed_1
	.align		8
        /*0010*/ 	.dword	__unnamed_2
	.align		8
        /*0018*/ 	.dword	_ZN40_INTERNAL_9e453728_4_k_cu_cc68dfb5_285624cuda3std3__45__cpo5beginE
	.align		8
        /*0020*/ 	.dword	_ZN40_INTERNAL_9e453728_4_k_cu_cc68dfb5_285624cuda3std3__45__cpo3endE
	.align		8
        /*0028*/ 	.dword	_ZN40_INTERNAL_9e453728_4_k_cu_cc68dfb5_285624cuda3std3__45__cpo6cbeginE
	.align		8
        /*0030*/ 	.dword	_ZN40_INTERNAL_9e453728_4_k_cu_cc68dfb5_285624cuda3std3__45__cpo4cendE
	.align		8
        /*0038*/ 	.dword	_ZN40_INTERNAL_9e453728_4_k_cu_cc68dfb5_285624cuda3std3__442_GLOBAL__N__9e453728_4_k_cu_cc68dfb5_285626ignoreE
	.align		8
        /*0040*/ 	.dword	_ZN40_INTERNAL_9e453728_4_k_cu_cc68dfb5_285624cuda3std3__419piecewise_constructE
	.align		8
        /*0048*/ 	.dword	_ZN40_INTERNAL_9e453728_4_k_cu_cc68dfb5_285624cuda3std3__48in_placeE
	.align		8
        /*0050*/ 	.dword	_ZN40_INTERNAL_9e453728_4_k_cu_cc68dfb5_285624cuda3std6ranges3__45__cpo4swapE
	.align		8
        /*0058*/ 	.dword	_ZN40_INTERNAL_9e453728_4_k_cu_cc68dfb5_285624cuda3std6ranges3__45__cpo9iter_moveE
	.align		8
        /*0060*/ 	.dword	_ZN40_INTERNAL_9e453728_4_k_cu_cc68dfb5_285624cute7productE
	.align		8
        /*0068*/ 	.dword	_ZN40_INTERNAL_9e453728_4_k_cu_cc68dfb5_285624cute1_E
	.align		8
        /*0070*/ 	.dword	$str$25
	.align		8
        /*0078*/ 	.dword	$str$26
	.align		8
        /*0080*/ 	.dword	$str$27
	.align		8
        /*0088*/ 	.dword	$str$28


//--------------------- .text._ZN7cutlass13device_kernelINS_4gemm6kernel13GemmUniversalIN4cute5tupleIJiiiiEEENS1_10collective13CollectiveMmaINS1_35MainloopSm100TmaUmmaWarpSpecializedILi6ELi2ELi4ENS5_IJNS4_1CILi2EEENSA_ILi1EEESC_EEEEENS5_IJNSA_ILi128EEESF_NSA_ILi64EEEEEENS_6half_tENS5_IJSC_llEEESI_SJ_NS4_8TiledMMAINS4_8MMA_AtomIJNS4_26SM100_MMA_F16BF16_2x1SM_SSISI_SI_fLi128ELi128ELNS4_4UMMA5MajorE1ELSO_1ELNSN_7ScaleInE0ELSP_0EEEEEENS4_6LayoutINS5_IJSC_SC_SC_EEENS5_IJNSA_ILi0EEESU_SU_EEEEENS5_IJNS4_10UnderscoreESX_SX_EEEEENS4_18SM100_TMA_2SM_LOADENS4_14ComposedLayoutINS4_7SwizzleILi3ELi4ELi3EEENS4_18smem_ptr_flag_bitsILi16EEENSS_INS5_IJSG_NSA_ILi8EEEEEENS5_IJSC_SG_EEEEEEEvNS4_8identityES10_S1A_vS1B_EENS_8epilogue10collective18CollectiveEpilogueINS1D_23Sm100TmaWarpSpecializedILi4ELi2ELi16ELb1ELb0EEEJNS5_IJSG_SF_SG_EEENS5_IJNSS_ISG_SC_EENSS_INS5_IJNSA_ILi16EEESB_EEES18_EEEEESI_NS5_IJlSC_lEEESI_S1O_NS1D_6fusion15FusionCallbacksIS1H_NS1P_17LinearCombinationISI_fSI_fLNS_15FloatRoundStyleE2EEES1I_S1N_JEEENS4_5SM1004TMEM4LOAD26SM100_TMEM_LOAD_32dp32b16xENS4_13SM90_TMA_LOADENS11_INS12_ILi1ELi4ELi3EEES15_NSS_INS5_IJS16_S1K_EEENS5_IJS1K_SC_EEEEEEENS4_39AutoVectorizingCopyWithAssumedAlignmentILi128EEENS4_14SM90_TMA_STOREES24_S26_S26_EEEvvEEEEvNT_6ParamsE --------------------------
	.section	.text._ZN7cutlass13device_kernelINS_4gemm6kernel13GemmUniversalIN4cute5tupleIJiiiiEEENS1_10collective13CollectiveMmaINS1_35MainloopSm100TmaUmmaWarpSpecializedILi6ELi2ELi4ENS5_IJNS4_1CILi2EEENSA_ILi1EEESC_EEEEENS5_IJNSA_ILi128EEESF_NSA_ILi64EEEEEENS_6half_tENS5_IJSC_llEEESI_SJ_NS4_8TiledMMAINS4_8MMA_AtomIJNS4_26SM100_MMA_F16BF16_2x1SM_SSISI_SI_fLi128ELi128ELNS4_4UMMA5MajorE1ELSO_1ELNSN_7ScaleInE0ELSP_0EEEEEENS4_6LayoutINS5_IJSC_SC_SC_EEENS5_IJNSA_ILi0EEESU_SU_EEEEENS5_IJNS4_10UnderscoreESX_SX_EEEEENS4_18SM100_TMA_2SM_LOADENS4_14ComposedLayoutINS4_7SwizzleILi3ELi4ELi3EEENS4_18smem_ptr_flag_bitsILi16EEENSS_INS5_IJSG_NSA_ILi8EEEEEENS5_IJSC_SG_EEEEEEEvNS4_8identityES10_S1A_vS1B_EENS_8epilogue10collective18CollectiveEpilogueINS1D_23Sm100TmaWarpSpecializedILi4ELi2ELi16ELb1ELb0EEEJNS5_IJSG_SF_SG_EEENS5_IJNSS_ISG_SC_EENSS_INS5_IJNSA_ILi16EEESB_EEES18_EEEEESI_NS5_IJlSC_lEEESI_S1O_NS1D_6fusion15FusionCallbacksIS1H_NS1P_17LinearCombinationISI_fSI_fLNS_15FloatRoundStyleE2EEES1I_S1N_JEEENS4_5SM1004TMEM4LOAD26SM100_TMEM_LOAD_32dp32b16xENS4_13SM90_TMA_LOADENS11_INS12_ILi1ELi4ELi3EEES15_NSS_INS5_IJS16_S1K_EEENS5_IJS1K_SC_EEEEEEENS4_39AutoVectorizingCopyWithAssumedAlignmentILi128EEENS4_14SM90_TMA_STOREES24_S26_S26_EEEvvEEEEvNT_6ParamsE,"ax",@progbits
	.align	128
.text._ZN7cutlass13device_kernelINS_4gemm6kernel13GemmUniversalIN4cute5tupleIJiiiiEEENS1_10collective13CollectiveMmaINS1_35MainloopSm100TmaUmmaWarpSpecializedILi6ELi2ELi4ENS5_IJNS4_1CILi2EEENSA_ILi1EEESC_EEEEENS5_IJNSA_ILi128EEESF_NSA_ILi64EEEEEENS_6half_tENS5_IJSC_llEEESI_SJ_NS4_8TiledMMAINS4_8MMA_AtomIJNS4_26SM100_MMA_F16BF16_2x1SM_SSISI_SI_fLi128ELi128ELNS4_4UMMA5MajorE1ELSO_1ELNSN_7ScaleInE0ELSP_0EEEEEENS4_6LayoutINS5_IJSC_SC_SC_EEENS5_IJNSA_ILi0EEESU_SU_EEEEENS5_IJNS4_10UnderscoreESX_SX_EEEEENS4_18SM100_TMA_2SM_LOADENS4_14ComposedLayoutINS4_7SwizzleILi3ELi4ELi3EEENS4_18smem_ptr_flag_bitsILi16EEENSS_INS5_IJSG_NSA_ILi8EEEEEENS5_IJSC_SG_EEEEEEEvNS4_8identityES10_S1A_vS1B_EENS_8epilogue10collective18CollectiveEpilogueINS1D_23Sm100TmaWarpSpecializedILi4ELi2ELi16ELb1ELb0EEEJNS5_IJSG_SF_SG_EEENS5_IJNSS_ISG_SC_EENSS_INS5_IJNSA_ILi16EEESB_EEES18_EEEEESI_NS5_IJlSC_lEEESI_S1O_NS1D_6fusion15FusionCallbacksIS1H_NS1P_17LinearCombinationISI_fSI_fLNS_15FloatRoundStyleE2EEES1I_S1N_JEEENS4_5SM1004TMEM4LOAD26SM100_TMEM_LOAD_32dp32b16xENS4_13SM90_TMA_LOADENS11_INS12_ILi1ELi4ELi3EEES15_NSS_INS5_IJS16_S1K_EEENS5_IJS1K_SC_EEEEEEENS4_39AutoVectorizingCopyWithAssumedAlignmentILi128EEENS4_14SM90_TMA_STOREES24_S26_S26_EEEvvEEEEvNT_6ParamsE:
        .type           _ZN7cutlass13device_kernelINS_4gemm6kernel13GemmUniversalIN4cute5tupleIJiiiiEEENS1_10collective13CollectiveMmaINS1_35MainloopSm100TmaUmmaWarpSpecializedILi6ELi2ELi4ENS5_IJNS4_1CILi2EEENSA_ILi1EEESC_EEEEENS5_IJNSA_ILi128EEESF_NSA_ILi64EEEEEENS_6half_tENS5_IJSC_llEEESI_SJ_NS4_8TiledMMAINS4_8MMA_AtomIJNS4_26SM100_MMA_F16BF16_2x1SM_SSISI_SI_fLi128ELi128ELNS4_4UMMA5MajorE1ELSO_1ELNSN_7ScaleInE0ELSP_0EEEEEENS4_6LayoutINS5_IJSC_SC_SC_EEENS5_IJNSA_ILi0EEESU_SU_EEEEENS5_IJNS4_10UnderscoreESX_SX_EEEEENS4_18SM100_TMA_2SM_LOADENS4_14ComposedLayoutINS4_7SwizzleILi3ELi4ELi3EEENS4_18smem_ptr_flag_bitsILi16EEENSS_INS5_IJSG_NSA_ILi8EEEEEENS5_IJSC_SG_EEEEEEEvNS4_8identityES10_S1A_vS1B_EENS_8epilogue10collective18CollectiveEpilogueINS1D_23Sm100TmaWarpSpecializedILi4ELi2ELi16ELb1ELb0EEEJNS5_IJSG_SF_SG_EEENS5_IJNSS_ISG_SC_EENSS_INS5_IJNSA_ILi16EEESB_EEES18_EEEEESI_NS5_IJlSC_lEEESI_S1O_NS1D_6fusion15FusionCallbacksIS1H_NS1P_17LinearCombinationISI_fSI_fLNS_15FloatRoundStyleE2EEES1I_S1N_JEEENS4_5SM1004TMEM4LOAD26SM100_TMEM_LOAD_32dp32b16xENS4_13SM90_TMA_LOADENS11_INS12_ILi1ELi4ELi3EEES15_NSS_INS5_IJS16_S1K_EEENS5_IJS1K_SC_EEEEEEENS4_39AutoVectorizingCopyWithAssumedAlignmentILi128EEENS4_14SM90_TMA_STOREES24_S26_S26_EEEvvEEEEvNT_6ParamsE,@function
        .size           _ZN7cutlass13device_kernelINS_4gemm6kernel13GemmUniversalIN4cute5tupleIJiiiiEEENS1_10collective13CollectiveMmaINS1_35MainloopSm100TmaUmmaWarpSpecializedILi6ELi2ELi4ENS5_IJNS4_1CILi2EEENSA_ILi1EEESC_EEEEENS5_IJNSA_ILi128EEESF_NSA_ILi64EEEEEENS_6half_tENS5_IJSC_llEEESI_SJ_NS4_8TiledMMAINS4_8MMA_AtomIJNS4_26SM100_MMA_F16BF16_2x1SM_SSISI_SI_fLi128ELi128ELNS4_4UMMA5MajorE1ELSO_1ELNSN_7ScaleInE0ELSP_0EEEEEENS4_6LayoutINS5_IJSC_SC_SC_EEENS5_IJNSA_ILi0EEESU_SU_EEEEENS5_IJNS4_10UnderscoreESX_SX_EEEEENS4_18SM100_TMA_2SM_LOADENS4_14ComposedLayoutINS4_7SwizzleILi3ELi4ELi3EEENS4_18smem_ptr_flag_bitsILi16EEENSS_INS5_IJSG_NSA_ILi8EEEEEENS5_IJSC_SG_EEEEEEEvNS4_8identityES10_S1A_vS1B_EENS_8epilogue10collective18CollectiveEpilogueINS1D_23Sm100TmaWarpSpecializedILi4ELi2ELi16ELb1ELb0EEEJNS5_IJSG_SF_SG_EEENS5_IJNSS_ISG_SC_EENSS_INS5_IJNSA_ILi16EEESB_EEES18_EEEEESI_NS5_IJlSC_lEEESI_S1O_NS1D_6fusion15FusionCallbacksIS1H_NS1P_17LinearCombinationISI_fSI_fLNS_15FloatRoundStyleE2EEES1I_S1N_JEEENS4_5SM1004TMEM4LOAD26SM100_TMEM_LOAD_32dp32b16xENS4_13SM90_TMA_LOADENS11_INS12_ILi1ELi4ELi3EEES15_NSS_INS5_IJS16_S1K_EEENS5_IJS1K_SC_EEEEEEENS4_39AutoVectorizingCopyWithAssumedAlignmentILi128EEENS4_14SM90_TMA_STOREES24_S26_S26_EEEvvEEEEvNT_6ParamsE,(.L_x_203 - _ZN7cutlass13device_kernelINS_4gemm6kernel13GemmUniversalIN4cute5tupleIJiiiiEEENS1_10collective13CollectiveMmaINS1_35MainloopSm100TmaUmmaWarpSpecializedILi6ELi2ELi4ENS5_IJNS4_1CILi2EEENSA_ILi1EEESC_EEEEENS5_IJNSA_ILi128EEESF_NSA_ILi64EEEEEENS_6half_tENS5_IJSC_llEEESI_SJ_NS4_8TiledMMAINS4_8MMA_AtomIJNS4_26SM100_MMA_F16BF16_2x1SM_SSISI_SI_fLi128ELi128ELNS4_4UMMA5MajorE1ELSO_1ELNSN_7ScaleInE0ELSP_0EEEEEENS4_6LayoutINS5_IJSC_SC_SC_EEENS5_IJNSA_ILi0EEESU_SU_EEEEENS5_IJNS4_10UnderscoreESX_SX_EEEEENS4_18SM100_TMA_2SM_LOADENS4_14ComposedLayoutINS4_7SwizzleILi3ELi4ELi3EEENS4_18smem_ptr_flag_bitsILi16EEENSS_INS5_IJSG_NSA_ILi8EEEEEENS5_IJSC_SG_EEEEEEEvNS4_8identityES10_S1A_vS1B_EENS_8epilogue10collective18CollectiveEpilogueINS1D_23Sm100TmaWarpSpecializedILi4ELi2ELi16ELb1ELb0EEEJNS5_IJSG_SF_SG_EEENS5_IJNSS_ISG_SC_EENSS_INS5_IJNSA_ILi16EEESB_EEES18_EEEEESI_NS5_IJlSC_lEEESI_S1O_NS1D_6fusion15FusionCallbacksIS1H_NS1P_17LinearCombinationISI_fSI_fLNS_15FloatRoundStyleE2EEES1I_S1N_JEEENS4_5SM1004TMEM4LOAD26SM100_TMEM_LOAD_32dp32b16xENS4_13SM90_TMA_LOADENS11_INS12_ILi1ELi4ELi3EEES15_NSS_INS5_IJS16_S1K_EEENS5_IJS1K_SC_EEEEEEENS4_39AutoVectorizingCopyWithAssumedAlignmentILi128EEENS4_14SM90_TMA_STOREES24_S26_S26_EEEvvEEEEvNT_6ParamsE)
        .other          _ZN7cutlass13device_kernelINS_4gemm6kernel13GemmUniversalIN4cute5tupleIJiiiiEEENS1_10collective13CollectiveMmaINS1_35MainloopSm100TmaUmmaWarpSpecializedILi6ELi2ELi4ENS5_IJNS4_1CILi2EEENSA_ILi1EEESC_EEEEENS5_IJNSA_ILi128EEESF_NSA_ILi64EEEEEENS_6half_tENS5_IJSC_llEEESI_SJ_NS4_8TiledMMAINS4_8MMA_AtomIJNS4_26SM100_MMA_F16BF16_2x1SM_SSISI_SI_fLi128ELi128ELNS4_4UMMA5MajorE1ELSO_1ELNSN_7ScaleInE0ELSP_0EEEEEENS4_6LayoutINS5_IJSC_SC_SC_EEENS5_IJNSA_ILi0EEESU_SU_EEEEENS5_IJNS4_10UnderscoreESX_SX_EEEEENS4_18SM100_TMA_2SM_LOADENS4_14ComposedLayoutINS4_7SwizzleILi3ELi4ELi3EEENS4_18smem_ptr_flag_bitsILi16EEENSS_INS5_IJSG_NSA_ILi8EEEEEENS5_IJSC_SG_EEEEEEEvNS4_8identityES10_S1A_vS1B_EENS_8epilogue10collective18CollectiveEpilogueINS1D_23Sm100TmaWarpSpecializedILi4ELi2ELi16ELb1ELb0EEEJNS5_IJSG_SF_SG_EEENS5_IJNSS_ISG_SC_EENSS_INS5_IJNSA_ILi16EEESB_EEES18_EEEEESI_NS5_IJlSC_lEEESI_S1O_NS1D_6fusion15FusionCallbacksIS1H_NS1P_17LinearCombinationISI_fSI_fLNS_15FloatRoundStyleE2EEES1I_S1N_JEEENS4_5SM1004TMEM4LOAD26SM100_TMEM_LOAD_32dp32b16xENS4_13SM90_TMA_LOADENS11_INS12_ILi1ELi4ELi3EEES15_NSS_INS5_IJS16_S1K_EEENS5_IJS1K_SC_EEEEEEENS4_39AutoVectorizingCopyWithAssumedAlignmentILi128EEENS4_14SM90_TMA_STOREES24_S26_S26_EEEvvEEEEvNT_6ParamsE,@"STO_CUDA_ENTRY STV_DEFAULT"
_ZN7cutlass13device_kernelINS_4gemm6kernel13GemmUniversalIN4cute5tupleIJiiiiEEENS1_10collective13CollectiveMmaINS1_35MainloopSm100TmaUmmaWarpSpecializedILi6ELi2ELi4ENS5_IJNS4_1CILi2EEENSA_ILi1EEESC_EEEEENS5_IJNSA_ILi128EEESF_NSA_ILi64EEEEEENS_6half_tENS5_IJSC_llEEESI_SJ_NS4_8TiledMMAINS4_8MMA_AtomIJNS4_26SM100_MMA_F16BF16_2x1SM_SSISI_SI_fLi128ELi128ELNS4_4UMMA5MajorE1ELSO_1ELNSN_7ScaleInE0ELSP_0EEEEEENS4_6LayoutINS5_IJSC_SC_SC_EEENS5_IJNSA_ILi0EEESU_SU_EEEEENS5_IJNS4_10UnderscoreESX_SX_EEEEENS4_18SM100_TMA_2SM_LOADENS4_14ComposedLayoutINS4_7SwizzleILi3ELi4ELi3EEENS4_18smem_ptr_flag_bitsILi16EEENSS_INS5_IJSG_NSA_ILi8EEEEEENS5_IJSC_SG_EEEEEEEvNS4_8identityES10_S1A_vS1B_EENS_8epilogue10collective18CollectiveEpilogueINS1D_23Sm100TmaWarpSpecializedILi4ELi2ELi16ELb1ELb0EEEJNS5_IJSG_SF_SG_EEENS5_IJNSS_ISG_SC_EENSS_INS5_IJNSA_ILi16EEESB_EEES18_EEEEESI_NS5_IJlSC_lEEESI_S1O_NS1D_6fusion15FusionCallbacksIS1H_NS1P_17LinearCombinationISI_fSI_fLNS_15FloatRoundStyleE2EEES1I_S1N_JEEENS4_5SM1004TMEM4LOAD26SM100_TMEM_LOAD_32dp32b16xENS4_13SM90_TMA_LOADENS11_INS12_ILi1ELi4ELi3EEES15_NSS_INS5_IJS16_S1K_EEENS5_IJS1K_SC_EEEEEEENS4_39AutoVectorizingCopyWithAssumedAlignmentILi128EEENS4_14SM90_TMA_STOREES24_S26_S26_EEEvvEEEEvNT_6ParamsE:
[----:B------:R-:W1:Y:S01]  /*0000*/  LDC R1, c[0x0][0x37c] ;  /* 0x0000df00ff017b82 */ /* 0x000e620000000800 */
[----:B------:R-:W2:Y:S01]  /*0010*/  S2R R72, SR_TID.X ;  /* 0x0000000000487919 */ /* 0x000ea20000002100 */
[----:B------:R-:W3:Y:S06]  /*0020*/  LDCU.64 UR6, c[0x0][0x890] ;  /* 0x00011200ff0677ac */ /* 0x000eec0008000a00 */
[----:B------:R-:W4:Y:S01]  /*0030*/  S2UR UR37, SR_CgaCtaId ;  /* 0x00000000002579c3 */ /* 0x000f220000008800 */
[----:B------:R-:W-:Y:S02]  /*0040*/  PRMT R59, RZ, 0x7610, R59 ;  /* 0x00007610ff3b7816 */ /* 0x000fe4000000003b */
[----:B------:R-:W-:Y:S01]  /*0050*/  ELECT P1, URZ, PT ;  /* 0x0000000000ff782f */ /* 0x000fe20003820000 */
[----:B------:R-:W1:Y:S01]  /*0060*/  LDCU.64 UR46, c[0x0][0x358] ;  /* 0x00006b00ff2e77ac */ /* 0x000e620008000a00 */
[----:B---3--:R-:W-:-:S04]  /*0070*/  UISETP.NE.U32.AND UP0, UPT, UR6, URZ, UPT ;  /* 0x000000ff0600728c */ /* 0x008fc8000bf05070 */
[----:B------:R-:W-:Y:S02]  /*0080*/  UISETP.NE.AND.EX UP0, UPT, UR7, URZ, UPT, UP0 ;  /* 0x000000ff0700728c */ /* 0x000fe4000bf05300 */
[----:B----4-:R-:W-:Y:S02]  /*0090*/  ULOP3.LUT UR5, UR37, 0x1, URZ, 0xc0, !UPT ;  /* 0x0000000125057892 */ /* 0x010fe4000f8ec0ff */
[----:B------:R-:W-:Y:S01]  /*00a0*/  ULOP3.LUT UR4, UR37, 0x1, URZ, 0x3c, !UPT ;  /* 0x0000000125047892 */ /* 0x000fe2000f8e3cff */
[----:B--2---:R-:W-:-:S05]  /*00b0*/  SHF.R.U32.HI R66, RZ, 0x5, R72 ;  /* 0x00000005ff427819 */ /* 0x004fca0000011648 */
[----:B------:R-:W2:Y:S02]  /*00c0*/  SHFL.IDX PT, R0, R66, RZ, 0x1f ;  /* 0x00001fff42007589 */ /* 0x000ea400000e0000 */
[----:B--2---:R-:W-:Y:S01]  /*00d0*/  R2UR UR10, R0 ;  /* 0x00000000000a72ca */ /* 0x004fe200000e0000 */
[----:B-1----:R-:W-:-:S14]  /*00e0*/  BRA.U UP0, `(.L_x_0) ;  /* 0x00000001002c7547 */ /* 0x002fdc000b800000 */
[----:B------:R-:W1:Y:S02]  /*00f0*/  LDCU.64 UR8, c[0x0][0x888] ;  /* 0x00011100ff0877ac */ /* 0x000e640008000a00 */
[----:B-1----:R-:W-:-:S04]  /*0100*/  UISETP.NE.U32.AND UP0, UPT, UR8, URZ, UPT ;  /* 0x000000ff0800728c */ /* 0x002fc8000bf05070 */
[----:B------:R-:W-:-:S09]  /*0110*/  UISETP.NE.AND.EX UP0, UPT, UR9, URZ, UPT, UP0 ;  /* 0x000000ff0900728c */ /* 0x000fd2000bf05300 */
[----:B------:R-:W-:Y:S05]  /*0120*/  BRA.U !UP0, `(.L_x_1) ;  /* 0x0000000108107547 */ /* 0x000fea000b800000 */
[----:B------:R-:W1:Y:S02]  /*0130*/  LDC.64 R2, c[0x0][0x888] ;  /* 0x00022200ff027b82 */ /* 0x000e640000000a00 */
[----:B-1----:R1:W5:Y:S01]  /*0140*/  LDG.E R35, desc[UR46][R2.64] ;  /* 0x0000002e02237981 */ /* 0x002362000c1e1900 */
[----:B------:R-:W-:Y:S01]  /*0150*/  HFMA2 R59, -RZ, RZ, 0, 5.9604644775390625e-08 ;  /* 0x00000001ff3b7431 */ /* 0x000fe200000001ff */
[----:B------:R-:W-:Y:S05]  /*0160*/  BRA `(.L_x_0) ;  /* 0x00000000000c7947 */ /* 0x000fea0003800000 */
.L_x_1:
[----:B------:R-:W1:Y:S01]  /*0170*/  LDCU UR8, c[0x0][0x880] ;  /* 0x00011000ff0877ac */ /* 0x000e620008000800 */
[----:B------:R-:W-:Y:S01]  /*0180*/  HFMA2 R59, -RZ, RZ, 0, 5.9604644775390625e-08 ;  /* 0x00000001ff3b7431 */ /* 0x000fe200000001ff */
[----:B-1----:R-:W-:-:S07]  /*0190*/  MOV R35, UR8 ;  /* 0x0000000800237c02 */ /* 0x002fce0008000f00 */
.L_x_0:
[----:B------:R-:W2:Y:S02]  /*01a0*/  LDCU.64 UR8, c[0x0][0x8b0] ;  /* 0x00011600ff0877ac */ /* 0x000ea40008000a00 */
[----:B--2---:R-:W-:-:S04]  /*01b0*/  UISETP.NE.U32.AND UP0, UPT, UR8, URZ, UPT ;  /* 0x000000ff0800728c */ /* 0x004fc8000bf05070 */
[----:B------:R-:W-:-:S09]  /*01c0*/  UISETP.NE.AND.EX UP0, UPT, UR9, URZ, UPT, UP0 ;  /* 0x000000ff0900728c */ /* 0x000fd2000bf05300 */
[----:B------:R-:W-:Y:S05]  /*01d0*/  BRA.U UP0, `(.L_x_2) ;  /* 0x0000000100247547 */ /* 0x000fea000b800000 */
[----:B------:R-:W2:Y:S02]  /*01e0*/  LDCU.64 UR8, c[0x0][0x8a8] ;  /* 0x00011500ff0877ac */ /* 0x000ea40008000a00 */
[----:B--2---:R-:W-:-:S04]  /*01f0*/  UISETP.NE.U32.AND UP0, UPT, UR8, URZ, UPT ;  /* 0x000000ff0800728c */ /* 0x004fc8000bf05070 */
[----:B------:R-:W-:-:S09]  /*0200*/  UISETP.NE.AND.EX UP0, UPT, UR9, URZ, UPT, UP0 ;  /* 0x000000ff0900728c */ /* 0x000fd2000bf05300 */
[----:B------:R-:W-:Y:S05]  /*0210*/  BRA.U !UP0, `(.L_x_3) ;  /* 0x00000001080c7547 */ /* 0x000fea000b800000 */
[----:B------:R-:W2:Y:S02]  /*0220*/  LDC.64 R32, c[0x0][0x8a8] ;  /* 0x00022a00ff207b82 */ /* 0x000ea40000000a00 */
[----:B--2---:R2:W5:Y:S01]  /*0230*/  LDG.E R32, desc[UR46][R32.64] ;  /* 0x0000002e20207981 */ /* 0x004562000c1e1900 */
[----:B------:R-:W-:Y:S05]  /*0240*/  BRA `(.L_x_2) ;  /* 0x0000000000087947 */ /* 0x000fea0003800000 */
.L_x_3:
[----:B------:R-:W2:Y:S02]  /*0250*/  LDCU UR8, c[0x0][0x8a0] ;  /* 0x00011400ff0877ac */ /* 0x000ea40008000800 */
[----:B--2---:R-:W-:Y:S02]  /*0260*/  MOV R32, UR8 ;  /* 0x0000000800207c02 */ /* 0x004fe40008000f00 */
.L_x_2:
[----:B------:R-:W-:Y:S01]  /*0270*/  IMAD.U32 R0, RZ, RZ, UR10 ;  /* 0x0000000aff007e24 */ /* 0x000fe2000f8e00ff */
[----:B------:R-:W-:Y:S04]  /*0280*/  BSSY.RECONVERGENT B0, `(.L_x_4) ;  /* 0x000000c000007945 */ /* 0x000fe80003800200 */
[C---:B------:R-:W-:Y:S02]  /*0290*/  ISETP.NE.OR P2, PT, R0.reuse, 0x1, !P1 ;  /* 0x000000010000780c */ /* 0x040fe40004f45670 */
[----:B------:R-:W-:-:S11]  /*02a0*/  ISETP.NE.OR P0, PT, R0, 0x3, !P1 ;  /* 0x000000030000780c */ /* 0x000fd60004f05670 */
[----:B------:R-:W-:Y:S05]  /*02b0*/  @P2 BRA `(.L_x_5) ;  /* 0x0000000000202947 */ /* 0x000fea0003800000 */
[----:B------:R-:W3:Y:S02]  /*02c0*/  LDCU.64 UR8, c[0x0][0x348] ;  /* 0x00006900ff0877ac */ /* 0x000ee40008000a00 */
[----:B---3--:R-:W-:Y:S02]  /*02d0*/  UIADD3 UR12, UP1, UPT, UR8, 0x80, URZ ;  /* 0x00000080080c7890 */ /* 0x008fe4000ff3e0ff */
[----:B------:R-:W-:Y:S02]  /*02e0*/  UIADD3 UR8, UP0, UPT, UR8, 0x180, URZ ;  /* 0x0000018008087890 */ /* 0x000fe4000ff1e0ff */
[----:B------:R-:W-:Y:S02]  /*02f0*/  UIADD3.X UR13, UPT, UPT, URZ, UR9, URZ, UP1, !UPT ;  /* 0x00000009ff0d7290 */ /* 0x000fe40008ffe4ff */
[----:B------:R-:W-:-:S07]  /*0300*/  UIADD3.X UR9, UPT, UPT, URZ, UR9, URZ, UP0, !UPT ;  /* 0x00000009ff097290 */ /* 0x000fce00087fe4ff */
[----:B------:R3:W-:Y:S02]  /*0310*/  UTMACCTL.PF [UR12] ;  /* 0x000000000c0079b9 */ /* 0x0007e40008040000 */
[----:B------:R3:W-:Y:S02]  /*0320*/  UTMACCTL.PF [UR8] ;  /* 0x00000000080079b9 */ /* 0x0007e40008040000 */
[----:B---3--:R-:W-:Y:S01]  /*0330*/  NOP ;  /* 0x0000000000007918 */ /* 0x008fe20000000000 */
.L_x_5:
[----:B------:R-:W-:Y:S05]  /*0340*/  BSYNC.RECONVERGENT B0 ;  /* 0x0000000000007941 */ /* 0x000fea0003800200 */
.L_x_4:
[----:B------:R-:W-:Y:S04]  /*0350*/  BSSY.RECONVERGENT B0, `(.L_x_6) ;  /* 0x000000a000007945 */ /* 0x000fe80003800200 */
        /* <DEDUP_REMOVED lines=9> */
.L_x_7:
[----:B------:R-:W-:Y:S05]  /*03f0*/  BSYNC.RECONVERGENT B0 ;  /* 0x0000000000007941 */ /* 0x000fea0003800200 */
.L_x_6:
[----:B------:R-:W3:Y:S01]  /*0400*/  LDCU.64 UR8, c[0x0][0x888] ;  /* 0x00011100ff0877ac */ /* 0x000ee20008000a00 */
[----:B------:R-:W-:Y:S02]  /*0410*/  UISETP.EQ.U32.AND UP1, UPT, UR6, URZ, UPT ;  /* 0x000000ff0600728c */ /* 0x000fe4000bf22070 */
[----:B------:R-:W-:Y:S02]  /*0420*/  UPLOP3.LUT UP5, UPT, UPT, UPT, UPT, 0x80, 0x8 ;  /* 0x000000000008789c */ /* 0x000fe40003faf070 */
[----:B---3--:R-:W-:-:S04]  /*0430*/  UISETP.NE.U32.AND UP0, UPT, UR8, URZ, UPT ;  /* 0x000000ff0800728c */ /* 0x008fc8000bf05070 */
[----:B------:R-:W-:-:S04]  /*0440*/  UISETP.NE.AND.EX UP0, UPT, UR9, URZ, UPT, UP0 ;  /* 0x000000ff0900728c */ /* 0x000fc8000bf05300 */
[----:B------:R-:W-:-:S04]  /*0450*/  UISETP.EQ.OR.EX UP2, UPT, UR7, URZ, !UP0, UP1 ;  /* 0x000000ff0700728c */ /* 0x000fc8000c742710 */
[----:B------:R-:W-:-:S05]  /*0460*/  UP2UR UR50, UPR, URZ, 0x4 ;  /* 0x00000004ff327883 */ /* 0x000fca0008000000 */
[----:B------:R-:W-:Y:S07]  /*0470*/  BRA.U !UP2, `(.L_x_8) ;  /* 0x000000010a207547 */ /* 0x000fee000b800000 */
[----:B------:R-:W-:Y:S01]  /*0480*/  UISETP.NE.U32.AND UP2, UPT, UR6, URZ, UPT ;  /* 0x000000ff0600728c */ /* 0x000fe2000bf45070 */
[----:B-----5:R-:W-:Y:S01]  /*0490*/  FSETP.NEU.AND P0, PT, R35, RZ, PT ;  /* 0x000000ff2300720b */ /* 0x020fe20003f0d000 */
[----:B------:R-:W-:Y:S02]  /*04a0*/  USEL UR6, URZ, 0xffffffff, UP0 ;  /* 0xffffffffff067887 */ /* 0x000fe40008000000 */
[----:B------:R-:W-:-:S10]  /*04b0*/  UISETP.NE.AND.EX UP2, UPT, UR7, URZ, UPT, UP2 ;  /* 0x000000ff0700728c */ /* 0x000fd4000bf45320 */
[----:B------:R-:W-:Y:S01]  /*04c0*/  VOTEU.ANY UP1, P0 ;  /* 0x0000000000ff7886 */ /* 0x000fe20000020100 */
[----:B------:R-:W-:-:S04]  /*04d0*/  @!UP2 USEL UR6, URZ, 0xffffffff, UP1 ;  /* 0xffffffffff06a887 */ /* 0x000fc80008800000 */
[----:B------:R-:W-:-:S04]  /*04e0*/  ULOP3.LUT UR6, UR6, 0x1, URZ, 0xc0, !UPT ;  /* 0x0000000106067892 */ /* 0x000fc8000f8ec0ff */
[----:B------:R-:W-:-:S11]  /*04f0*/  UISETP.NE.U32.AND UP5, UPT, UR6, 0x1, UPT ;  /* 0x000000010600788c */ /* 0x000fd6000bfa5070 */
.L_x_8:
[----:B------:R-:W3:Y:S01]  /*0500*/  SHFL.IDX PT, R0, R66, RZ, 0x1f ;  /* 0x00001fff42007589 */ /* 0x000ee200000e0000 */
[----:B------:R-:W-:-:S04]  /*0510*/  UISETP.NE.AND UP1, UPT, UR10, 0x2, UPT ;  /* 0x000000020a00788c */ /* 0x000fc8000bf25270 */
[----:B------:R-:W-:Y:S02]  /*0520*/  UISETP.EQ.AND UP2, UPT, UR5, URZ, !UP1 ;  /* 0x000000ff0500728c */ /* 0x000fe4000cf42270 */
[----:B------:R-:W-:-:S04]  /*0530*/  USEL UR6, URZ, 0x1, UP1 ;  /* 0x00000001ff067887 */ /* 0x000fc80008800000 */
[----:B------:R-:W-:Y:S02]  /*0540*/  PLOP3.LUT P5, PT, P1, PT, UP2, 0x80, 0x8 ;  /* 0x000000000008781c */ /* 0x000fe40000faf028 */
[----:B---3--:R-:W-:-:S13]  /*0550*/  ISETP.NE.AND P0, PT, R0, RZ, PT ;  /* 0x000000ff0000720c */ /* 0x008fda0003f05270 */
[----:B------:R-:W-:Y:S05]  /*0560*/  @P0 BRA `(.L_x_9) ;  /* 0x0000000000540947 */ /* 0x000fea0003800000 */
[----:B------:R-:W-:Y:S01]  /*0570*/  UMOV UR8, 0x400 ;  /* 0x0000040000087882 */ /* 0x000fe20000000000 */
[----:B------:R-:W-:Y:S01]  /*0580*/  UMOV UR7, 0x1 ;  /* 0x0000000100077882 */ /* 0x000fe20000000000 */
[----:B------:R-:W-:Y:S02]  /*0590*/  ULEA UR8, UR37, UR8, 0x18 ;  /* 0x0000000825087291 */ /* 0x000fe4000f8ec0ff */
[----:B------:R-:W-:-:S04]  /*05a0*/  UIADD3 UR12, UPT, UPT, -UR7, 0x100000, URZ ;  /* 0x00100000070c7890 */ /* 0x000fc8000fffe1ff */
[----:B------:R-:W-:Y:S02]  /*05b0*/  USHF.L.U32 UR13, UR12, 0xb, URZ ;  /* 0x0000000b0c0d7899 */ /* 0x000fe400080006ff */
[----:B------:R-:W-:Y:S01]  /*05c0*/  USHF.L.U32 UR12, UR12, 0x1, URZ ;  /* 0x000000010c0c7899 */ /* 0x000fe200080006ff */
[----:B------:R-:W-:Y:S01]  /*05d0*/  ELECT P0, URZ, PT ;  /* 0x0000000000ff782f */ /* 0x000fe20003800000 */
[----:B------:R-:W3:Y:S10]  /*05e0*/  FENCE.VIEW.ASYNC.S ;  /* 0x00000000000073c6 */ /* 0x000ef40000000000 */
[----:B---3--:R3:W4:Y:S01]  /*05f0*/  SYNCS.EXCH.64 URZ, [UR8], UR12 ;  /* 0x0000000c08ff75b2 */ /* 0x0087220008000100 */
[----:B------:R3:W1:Y:S01]  /*0600*/  SYNCS.EXCH.64 URZ, [UR8+0x30], UR12 ;  /* 0x0000300c08ff75b2 */ /* 0x0006620008000100 */
        /* <DEDUP_REMOVED lines=10> */
[----:B------:R-:W-:Y:S01]  /*06b0*/  NOP ;  /* 0x0000000000007918 */ /* 0x000fe20000000000 */
.L_x_9:
[----:B------:R-:W2:Y:S01]  /*06c0*/  SHFL.IDX PT, R0, R66, RZ, 0x1f ;  /* 0x00001fff42007589 */ /* 0x000ea200000e0000 */
[----:B------:R-:W-:Y:S01]  /*06d0*/  NOP ;  /* 0x0000000000007918 */ /* 0x000fe20000000000 */
[----:B--2---:R-:W-:-:S13]  /*06e0*/  ISETP.NE.AND P0, PT, R0, 0x1, PT ;  /* 0x000000010000780c */ /* 0x004fda0003f05270 */
[----:B------:R-:W-:Y:S05]  /*06f0*/  @P0 BRA `(.L_x_10) ;  /* 0x0000000000540947 */ /* 0x000fea0003800000 */
[----:B------:R-:W-:Y:S01]  /*0700*/  UMOV UR9, 0x400 ;  /* 0x0000040000097882 */ /* 0x000fe20000000000 */
[----:B---3--:R-:W-:Y:S01]  /*0710*/  UMOV UR8, 0x20 ;  /* 0x0000002000087882 */ /* 0x008fe20000000000 */
[----:B------:R-:W-:Y:S01]  /*0720*/  UMOV UR7, 0x80 ;  /* 0x0000008000077882 */ /* 0x000fe20000000000 */
[----:B------:R-:W-:Y:S02]  /*0730*/  ULEA UR9, UR37, UR9, 0x18 ;  /* 0x0000000925097291 */ /* 0x000fe4000f8ec0ff */
[----:B------:R-:W-:-:S04]  /*0740*/  UIADD3 UR12, UPT, UPT, -UR8, 0x100000, URZ ;  /* 0x00100000080c7890 */ /* 0x000fc8000fffe1ff */
[----:B------:R-:W-:Y:S02]  /*0750*/  USHF.L.U32 UR13, UR12, 0xb, URZ ;  /* 0x0000000b0c0d7899 */ /* 0x000fe400080006ff */
[----:B------:R-:W-:Y:S02]  /*0760*/  USHF.L.U32 UR12, UR12, 0x1, URZ ;  /* 0x000000010c0c7899 */ /* 0x000fe400080006ff */
[----:B------:R-:W-:-:S04]  /*0770*/  UIADD3 UR14, UPT, UPT, -UR7, 0x100000, URZ ;  /* 0x00100000070e7890 */ /* 0x000fc8000fffe1ff */
[----:B------:R-:W-:Y:S02]  /*0780*/  USHF.L.U32 UR15, UR14, 0xb, URZ ;  /* 0x0000000b0e0f7899 */ /* 0x000fe400080006ff */
[----:B------:R-:W-:Y:S01]  /*0790*/  USHF.L.U32 UR14, UR14, 0x1, URZ ;  /* 0x000000010e0e7899 */ /* 0x000fe200080006ff */
[----:B------:R-:W-:Y:S01]  /*07a0*/  ELECT P0, URZ, PT ;  /* 0x0000000000ff782f */ /* 0x000fe20003800000 */
[----:B------:R-:W2:Y:S02]  /*07b0*/  FENCE.VIEW.ASYNC.S ;  /* 0x00000000000073c6 */ /* 0x000ea40000000000 */
[----:B--2---:R2:W3:Y:S08]  /*07c0*/  SYNCS.EXCH.64 URZ, [UR9+0x60], UR12 ;  /* 0x0000600c09ff75b2 */ /* 0x0044f00008000100 */
        /* <DEDUP_REMOVED lines=8> */
.L_x_10:
[----:B------:R-:W4:Y:S01]  /*0850*/  SHFL.IDX PT, R0, R66, RZ, 0x1f ;  /* 0x00001fff42007589 */ /* 0x000f2200000e0000 */
[----:B------:R-:W-:Y:S01]  /*0860*/  NOP ;  /* 0x0000000000007918 */ /* 0x000fe20000000000 */
[----:B----4-:R-:W-:-:S13]  /*0870*/  ISETP.NE.AND P0, PT, R0, 0x3, PT ;  /* 0x000000030000780c */ /* 0x010fda0003f05270 */
[----:B------:R-:W-:Y:S05]  /*0880*/  @P0 BRA `(.L_x_11) ;  /* 0x00000000002c0947 */ /* 0x000fea0003800000 */
[----:B---3--:R-:W-:Y:S01]  /*0890*/  UMOV UR8, 0x400 ;  /* 0x0000040000087882 */ /* 0x008fe20000000000 */
[----:B------:R-:W-:Y:S01]  /*08a0*/  UMOV UR7, 0x20 ;  /* 0x0000002000077882 */ /* 0x000fe20000000000 */
[----:B------:R-:W-:Y:S02]  /*08b0*/  ULEA UR8, UR37, UR8, 0x18 ;  /* 0x0000000825087291 */ /* 0x000fe4000f8ec0ff */
[----:B--2---:R-:W-:-:S04]  /*08c0*/  UIADD3 UR12, UPT, UPT, -UR7, 0x100000, URZ ;  /* 0x00100000070c7890 */ /* 0x004fc8000fffe1ff */
[----:B------:R-:W-:Y:S02]  /*08d0*/  USHF.L.U32 UR13, UR12, 0xb, URZ ;  /* 0x0000000b0c0d7899 */ /* 0x000fe400080006ff */
[----:B------:R-:W-:Y:S01]  /*08e0*/  USHF.L.U32 UR12, UR12, 0x1, URZ ;  /* 0x000000010c0c7899 */ /* 0x000fe200080006ff */
[----:B------:R-:W-:Y:S01]  /*08f0*/  ELECT P0, URZ, PT ;  /* 0x0000000000ff782f */ /* 0x000fe20003800000 */
[----:B------:R-:W2:Y:S10]  /*0900*/  FENCE.VIEW.ASYNC.S ;  /* 0x00000000000073c6 */ /* 0x000eb40000000000 */
[----:B--2---:R4:W2:Y:S01]  /*0910*/  SYNCS.EXCH.64 URZ, [UR8+0xa0], UR12 ;  /* 0x0000a00c08ff75b2 */ /* 0x0048a20008000100 */
[----:B------:R4:W3:Y:S02]  /*0920*/  SYNCS.EXCH.64 URZ, [UR8+0xa8], UR12 ;  /* 0x0000a80c08ff75b2 */ /* 0x0008e40008000100 */
[----:B----4-:R-:W-:Y:S01]  /*0930*/  NOP ;  /* 0x0000000000007918 */ /* 0x010fe20000000000 */
.L_x_11:
[----:B------:R-:W4:Y:S01]  /*0940*/  SHFL.IDX PT, R0, R66, RZ, 0x1f ;  /* 0x00001fff42007589 */ /* 0x000f2200000e0000 */
[----:B------:R-:W-:Y:S01]  /*0950*/  NOP ;  /* 0x0000000000007918 */ /* 0x000fe20000000000 */
[----:B----4-:R-:W-:-:S13]  /*0960*/  ISETP.NE.AND P0, PT, R0, 0x4, PT ;  /* 0x000000040000780c */ /* 0x010fda0003f05270 */
[----:B------:R-:W-:Y:S05]  /*0970*/  @P0 BRA `(.L_x_12) ;  /* 0x0000000000480947 */ /* 0x000fea0003800000 */
[----:B--2---:R-:W-:Y:S01]  /*0980*/  UMOV UR9, 0x1e0 ;  /* 0x000001e000097882 */ /* 0x004fe20000000000 */
[----:B---3--:R-:W-:Y:S01]  /*0990*/  UMOV UR8, 0x400 ;  /* 0x0000040000087882 */ /* 0x008fe20000000000 */
[----:B------:R-:W-:Y:S01]  /*09a0*/  USEL UR9, UR9, 0x1a0, UP5 ;  /* 0x000001a009097887 */ /* 0x000fe2000a800000 */
        /* <DEDUP_REMOVED lines=10> */
[----:B--2---:R4:W2:Y:S08]  /*0a50*/  SYNCS.EXCH.64 URZ, [UR8+0xb0], UR12 ;  /* 0x0000b00c08ff75b2 */ /* 0x0048b00008000100 */
[----:B------:R4:W3:Y:S01]  /*0a60*/  SYNCS.EXCH.64 URZ, [UR8+0xc0], UR14 ;  /* 0x0000c00e08ff75b2 */ /* 0x0008e20008000100 */
[----:B------:R4:W1:Y:S01]  /*0a70*/  SYNCS.EXCH.64 URZ, [UR8+0xb8], UR12 ;  /* 0x0000b80c08ff75b2 */ /* 0x0008620008000100 */
[----:B------:R4:W1:Y:S02]  /*0a80*/  SYNCS.EXCH.64 URZ, [UR8+0xc8], UR14 ;  /* 0x0000c80e08ff75b2 */ /* 0x0008640008000100 */
[----:B----4-:R-:W-:Y:S01]  /*0a90*/  NOP ;  /* 0x0000000000007918 */ /* 0x010fe20000000000 */
.L_x_12:
[----:B------:R-:W4:Y:S01]  /*0aa0*/  SHFL.IDX PT, R0, R66, RZ, 0x1f ;  /* 0x00001fff42007589 */ /* 0x000f2200000e0000 */
[----:B------:R-:W-:Y:S01]  /*0ab0*/  NOP ;  /* 0x0000000000007918 */ /* 0x000fe20000000000 */
[----:B----4-:R-:W-:-:S13]  /*0ac0*/  ISETP.NE.AND P0, PT, R0, 0x5, PT ;  /* 0x000000050000780c */ /* 0x010fda0003f05270 */
[----:B------:R-:W-:Y:S05]  /*0ad0*/  @P0 BRA `(.L_x_13) ;  /* 0x0000000000540947 */ /* 0x000fea0003800000 */
[----:B--2---:R-:W-:Y:S01]  /*0ae0*/  UMOV UR9, 0x400 ;  /* 0x0000040000097882 */ /* 0x004fe20000000000 */
        /* <DEDUP_REMOVED lines=14> */
[----:B------:R4:W1:Y:S01]  /*0bd0*/  SYNCS.EXCH.64 URZ, [UR9+0xf8], UR14 ;  /* 0x0000f80e09ff75b2 */ /* 0x0008620008000100 */
[----:B------:R4:W1:Y:S01]  /*0be0*/  SYNCS.EXCH.64 URZ, [UR9+0xe0], UR12 ;  /* 0x0000e00c09ff75b2 */ /* 0x0008620008000100 */
[----:B------:R4:W1:Y:S01]  /*0bf0*/  SYNCS.EXCH.64 URZ, [UR9+0x100], UR14 ;  /* 0x0001000e09ff75b2 */ /* 0x0008620008000100 */
[----:B------:R4:W1:Y:S01]  /*0c00*/  SYNCS.EXCH.64 URZ, [UR9+0xe8], UR12 ;  /* 0x0000e80c09ff75b2 */ /* 0x0008620008000100 */
[----:B------:R4:W1:Y:S02]  /*0c10*/  SYNCS.EXCH.64 URZ, [UR9+0x108], UR14 ;  /* 0x0001080e09ff75b2 */ /* 0x0008640008000100 */
[----:B----4-:R-:W-:Y:S01]  /*0c20*/  NOP ;  /* 0x0000000000007918 */ /* 0x010fe20000000000 */
.L_x_13:
[----:B------:R-:W4:Y:S01]  /*0c30*/  SHFL.IDX PT, R0, R66, RZ, 0x1f ;  /* 0x00001fff42007589 */ /* 0x000f2200000e0000 */
[----:B------:R-:W-:Y:S01]  /*0c40*/  ISETP.NE.OR P1, PT, RZ, UR10, !P1 ;  /* 0x0000000aff007c0c */ /* 0x000fe2000cf25670 */
        /* <DEDUP_REMOVED lines=12> */
[----:B------:R4:W3:Y:S01]  /*0d10*/  SYNCS.EXCH.64 URZ, [UR8+0x120], UR12 ;  /* 0x0001200c08ff75b2 */ /* 0x0008e20008000100 */
[----:B------:R4:W1:Y:S01]  /*0d20*/  SYNCS.EXCH.64 URZ, [UR8+0x118], UR12 ;  /* 0x0001180c08ff75b2 */ /* 0x0008620008000100 */
[----:B------:R4:W1:Y:S02]  /*0d30*/  SYNCS.EXCH.64 URZ, [UR8+0x128], UR12 ;  /* 0x0001280c08ff75b2 */ /* 0x0008640008000100 */
[----:B----4-:R-:W-:Y:S01]  /*0d40*/  NOP ;  /* 0x0000000000007918 */ /* 0x010fe20000000000 */
.L_x_14:
[----:B------:R-:W-:Y:S01]  /*0d50*/  VOTEU.ALL UP1, P1 ;  /* 0x0000000000ff7886 */ /* 0x000fe20000820000 */
[----:B---3--:R-:W3:Y:S01]  /*0d60*/  LDCU UR8, c[0x0][0x36c] ;  /* 0x00006d80ff0877ac */ /* 0x008ee20008000800 */
[----:B------:R-:W-:Y:S01]  /*0d70*/  NOP ;  /* 0x0000000000007918 */ /* 0x000fe20000000000 */
[----:B------:R-:W-:Y:S01]  /*0d80*/  LOP3.LUT R10, R72, 0x1f, RZ, 0xc0, !PT ;  /* 0x0000001f480a7812 */ /* 0x000fe200078ec0ff */
[----:B--2---:R-:W-:Y:S01]  /*0d90*/  UMOV UR12, 0x20 ;  /* 0x00000020000c7882 */ /* 0x004fe20000000000 */
[----:B------:R-:W-:Y:S01]  /*0da0*/  @!UP1 UMOV UR7, 0x400 ;  /* 0x0000040000079882 */ /* 0x000fe20000000000 */
[----:B------:R-:W-:-:S04]  /*0db0*/  @!UP1 UIADD3 UR12, UPT, UPT, -UR12, 0x100000, URZ ;  /* 0x001000000c0c9890 */ /* 0x000fc8000fffe1ff */
[----:B------:R-:W-:Y:S02]  /*0dc0*/  @!UP1 USHF.L.U32 UR13, UR12, 0xb, URZ ;  /* 0x0000000b0c0d9899 */ /* 0x000fe400080006ff */
[----:B------:R-:W-:Y:S02]  /*0dd0*/  @!UP1 USHF.L.U32 UR12, UR12, 0x1, URZ ;  /* 0x000000010c0c9899 */ /* 0x000fe400080006ff */
[----:B------:R-:W-:Y:S01]  /*0de0*/  @!UP1 ULEA UR7, UR37, UR7, 0x18 ;  /* 0x0000000725079291 */ /* 0x000fe2000f8ec0ff */
[----:B------:R-:W-:Y:S01]  /*0df0*/  VOTEU.ALL UP1, P1 ;  /* 0x0000000000ff7886 */ /* 0x000fe20000820000 */
[----:B------:R-:W-:Y:S01]  /*0e00*/  UISETP.NE.AND UP4, UPT, UR10, URZ, UPT ;  /* 0x000000ff0a00728c */ /* 0x000fe2000bf85270 */
[----:B------:R-:W2:Y:S09]  /*0e10*/  FENCE.VIEW.ASYNC.S ;  /* 0x00000000000073c6 */ /* 0x000eb20000000000 */
[----:B--2---:R2:W4:Y:S01]  /*0e20*/  @!UP1 SYNCS.EXCH.64 URZ, [UR7+0x130], UR12 ;  /* 0x0001300c07ff95b2 */ /* 0x0045220008000100 */
[----:B---3--:R-:W-:-:S09]  /*0e30*/  UISETP.EQ.U32.AND UP1, UPT, UR8, 0x1, UPT ;  /* 0x000000010800788c */ /* 0x008fd2000bf22070 */
[----:B------:R-:W-:Y:S05]  /*0e40*/  BRA.U !UP1, `(.L_x_15) ;  /* 0x0000000109087547 */ /* 0x000fea000b800000 */
[----:B-1--4-:R-:W-:Y:S01]  /*0e50*/  UCGABAR_ARV ;  /* 0x00000000000079c7 */ /* 0x012fe20008000000 */
[----:B------:R-:W-:Y:S05]  /*0e60*/  BRA `(.L_x_16) ;  /* 0x0000000000047947 */ /* 0x000fea0003800000 */
.L_x_15:
[----:B-1--4-:R-:W-:Y:S01]  /*0e70*/  NOP ;  /* 0x0000000000007918 */ /* 0x012fe20000000000 */
.L_x_16:
[----:B------:R-:W1:Y:S01]  /*0e80*/  S2R R11, SR_CTAID.X ;  /* 0x00000000000b7919 */ /* 0x000e620000002500 */
[----:B------:R-:W-:-:S05]  /*0e90*/  CS2R.32 R60, SR_CgaSize ;  /* 0x00000000003c7805 */ /* 0x000fca0000008a00 */
[----:B------:R-:W-:-:S05]  /*0ea0*/  IMAD R60, R60, -0xa0, RZ ;  /* 0xffffff603c3c7824 */ /* 0x000fca00078e02ff */
[----:B------:R-:W-:-:S14]  /*0eb0*/  R2UR UR8, R60 ;  /* 0x000000003c0872ca */ /* 0x000fdc00000e0000 */
[----:B------:R-:W3:Y:S01]  /*0ec0*/  LDCU UR8, c[0x0][UR8+0x2b0] ;  /* 0x00005600080877ac */ /* 0x000ee20008000800 */
[----:B------:R-:W-:-:S05]  /*0ed0*/  CS2R.32 R0, SR_CgaSize ;  /* 0x0000000000007805 */ /* 0x000fca0000008a00 */
[----:B------:R-:W-:-:S06]  /*0ee0*/  IMAD R0, R0, -0xa0, RZ ;  /* 0xffffff6000007824 */ /* 0x000fcc00078e02ff */
[----:B------:R-:W4:Y:S01]  /*0ef0*/  LDC R0, c[0x0][R0+0x2a0] ;  /* 0x0000a80000007b82 */ /* 0x000f220000000800 */
[----:B------:R-:W-:Y:S01]  /*0f00*/  PRMT R8, RZ, 0x7610, R8 ;  /* 0x00007610ff087816 */ /* 0x000fe20000000008 */
[----:B------:R-:W3:Y:S01]  /*0f10*/  S2R R20, SR_CTAID.Y ;  /* 0x0000000000147919 */ /* 0x000ee20000002600 */
[----:B------:R-:W-:-:S05]  /*0f20*/  CS2R.32 R60, SR_CgaSize ;  /* 0x00000000003c7805 */ /* 0x000fca0000008a00 */
[----:B------:R-:W-:-:S05]  /*0f30*/  IMAD R60, R60, -0xa0, RZ ;  /* 0xffffff603c3c7824 */ /* 0x000fca00078e02ff */
[----:B--2---:R-:W-:-:S14]  /*0f40*/  R2UR UR7, R60 ;  /* 0x000000003c0772ca */ /* 0x004fdc00000e0000 */
[----:B------:R-:W2:Y:S01]  /*0f50*/  LDCU UR7, c[0x0][UR7+0x2b4] ;  /* 0x00005680070777ac */ /* 0x000ea20008000800 */
[----:B------:R-:W-:Y:S01]  /*0f60*/  UISETP.NE.AND UP2, UPT, UR10, 0x2, UPT ;  /* 0x000000020a00788c */ /* 0x000fe2000bf45270 */
[----:B------:R-:W3:Y:S01]  /*0f70*/  LDC R9, c[0x0][0xb24] ;  /* 0x0002c900ff097b82 */ /* 0x000ee20000000800 */
[----:B------:R-:W-:-:S05]  /*0f80*/  CS2R.32 R58, SR_CgaSize ;  /* 0x00000000003a7805 */ /* 0x000fca0000008a00 */
[----:B------:R-:W-:-:S06]  /*0f90*/  IMAD R58, R58, -0xa0, RZ ;  /* 0xffffff603a3a7824 */ /* 0x000fcc00078e02ff */
[----:B------:R-:W4:Y:S08]  /*0fa0*/  LDC R58, c[0x0][R58+0x2a4] ;  /* 0x0000a9003a3a7b82 */ /* 0x000f300000000800 */
[----:B------:R-:W4:Y:S01]  /*0fb0*/  LDC R26, c[0x0][0xb24] ;  /* 0x0002c900ff1a7b82 */ /* 0x000f220000000800 */
[----:B-1----:R-:W-:Y:S01]  /*0fc0*/  I2FP.F32.U32 R4, R11 ;  /* 0x0000000b00047245 */ /* 0x002fe20000201000 */
[----:B------:R-:W-:-:S06]  /*0fd0*/  IMAD.MOV.U32 R21, RZ, RZ, R11 ;  /* 0x000000ffff157224 */ /* 0x000fcc00078e000b */
[----:B------:R-:W1:Y:S01]  /*0fe0*/  S2UR UR36, SR_CTAID.Z ;  /* 0x00000000002479c3 */ /* 0x000e620000002700 */
[----:B---3--:R-:W-:Y:S02]  /*0ff0*/  ISETP.GE.AND P0, PT, R9, 0x1, PT ;  /* 0x000000010900780c */ /* 0x008fe40003f06270 */
[----:B------:R-:W-:Y:S01]  /*1000*/  I2FP.F32.U32 R2, R20 ;  /* 0x0000001400027245 */ /* 0x000fe20000201000 */
[----:B------:R-:W-:-:S04]  /*1010*/  FMUL R4, R4, UR8 ;  /* 0x0000000804047c20 */ /* 0x000fc80008400000 */
[----:B--2---:R-:W-:Y:S01]  /*1020*/  FMUL R2, R2, UR7 ;  /* 0x0000000702027c20 */ /* 0x004fe20008400000 */
[----:B------:R-:W2:Y:S01]  /*1030*/  F2I.U32.TRUNC.NTZ R60, R4 ;  /* 0x00000004003c7305 */ /* 0x000ea2000020f000 */
[----:B------:R-:W3:Y:S07]  /*1040*/  LDCU UR7, c[0x0][0xb30] ;  /* 0x00016600ff0777ac */ /* 0x000eee0008000800 */
[----:B------:R-:W1:Y:S01]  /*1050*/  F2I.U32.TRUNC.NTZ R3, R2 ;  /* 0x0000000200037305 */ /* 0x000e62000020f000 */
[----:B--2---:R-:W-:-:S04]  /*1060*/  IMAD.MOV R60, RZ, RZ, -R60 ;  /* 0x000000ffff3c7224 */ /* 0x004fc800078e0a3c */
[----:B----4-:R-:W-:Y:S01]  /*1070*/  IMAD R60, R0, R60, R11 ;  /* 0x0000003c003c7224 */ /* 0x010fe200078e020b */
[----:B------:R-:W-:Y:S01]  /*1080*/  PRMT R0, RZ, 0x7610, R0 ;  /* 0x00007610ff007816 */ /* 0x000fe20000000000 */
[----:B---3--:R-:W-:Y:S01]  /*1090*/  UISETP.NE.AND UP3, UPT, UR7, 0x1, UPT ;  /* 0x000000010700788c */ /* 0x008fe2000bf65270 */
[----:B-1----:R-:W-:-:S05]  /*10a0*/  IADD3 R3, PT, PT, -R3, RZ, RZ ;  /* 0x000000ff03037210 */ /* 0x002fca0007ffe1ff */
[----:B------:R-:W-:Y:S01]  /*10b0*/  IMAD R58, R58, R3, R20 ;  /* 0x000000033a3a7224 */ /* 0x000fe200078e0214 */
[----:B------:R-:W-:Y:S06]  /*10c0*/  BRA.U UP4, `(.L_x_17) ;  /* 0x0000000104247547 */ /* 0x000fec000b800000 */
[----:B------:R-:W-:Y:S01]  /*10d0*/  ISETP.NE.AND P1, PT, R58, RZ, PT ;  /* 0x000000ff3a00720c */ /* 0x000fe20003f25270 */
[----:B------:R-:W-:Y:S01]  /*10e0*/  IMAD.MOV.U32 R0, RZ, RZ, 0x3 ;  /* 0x00000003ff007424 */ /* 0x000fe200078e00ff */
[C---:B------:R-:W-:Y:S02]  /*10f0*/  LOP3.LUT R3, R60.reuse, 0xfffffffe, RZ, 0xc0, !PT ;  /* 0xfffffffe3c037812 */ /* 0x040fe400078ec0ff */
[----:B------:R-:W-:Y:S02]  /*1100*/  ISETP.LT.U32.OR P1, PT, R60, 0x2, !P1 ;  /* 0x000000023c00780c */ /* 0x000fe40004f21470 */
[----:B------:R-:W-:Y:S02]  /*1110*/  SHF.L.U32 R0, R0, R3, RZ ;  /* 0x0000000300007219 */ /* 0x000fe400000006ff */
[----:B------:R-:W-:Y:S02]  /*1120*/  SEL R5, RZ, 0x1, !P1 ;  /* 0x00000001ff057807 */ /* 0x000fe40004800000 */
[----:B------:R-:W-:-:S05]  /*1130*/  SEL R2, RZ, 0x2, !P1 ;  /* 0x00000002ff027807 */ /* 0x000fca0004800000 */
[----:B------:R-:W-:-:S05]  /*1140*/  IMAD.IADD R2, R5, 0x1, R2 ;  /* 0x0000000105027824 */ /* 0x000fca00078e0202 */
[----:B------:R-:W-:Y:S02]  /*1150*/  PRMT R8, R2, 0x7610, R8 ;  /* 0x0000761002087816 */ /* 0x000fe40000000008 */
.L_x_17:
[----:B------:R-:W-:Y:S05]  /*1160*/  @!P0 BRA `(.L_x_18) ;  /* 0x0000000000b88947 */ /* 0x000fea0003800000 */
[----:B------:R-:W1:Y:S01]  /*1170*/  LDC.64 R4, c[0x0][0xb18] ;  /* 0x0002c600ff047b82 */ /* 0x000e620000000a00 */
[----:B------:R-:W-:-:S07]  /*1180*/  ISETP.NE.AND P0, PT, R9, 0x1, PT ;  /* 0x000000010900780c */ /* 0x000fce0003f05270 */
[----:B------:R-:W2:Y:S08]  /*1190*/  LDC R14, c[0x0][0xb0c] ;  /* 0x0002c300ff0e7b82 */ /* 0x000eb00000000800 */
[----:B------:R-:W3:Y:S08]  /*11a0*/  LDC R13, c[0x0][0x370] ;  /* 0x0000dc00ff0d7b82 */ /* 0x000ef00000000800 */
[----:B------:R-:W4:Y:S01]  /*11b0*/  LDC R16, c[0x0][0x374] ;  /* 0x0000dd00ff107b82 */ /* 0x000f220000000800 */
[----:B-1----:R-:W-:-:S07]  /*11c0*/  ISETP.NE.AND P1, PT, R4, 0x1, PT ;  /* 0x000000010400780c */ /* 0x002fce0003f25270 */
[----:B------:R-:W3:Y:S01]  /*11d0*/  LDC.64 R6, c[0x0][0xb10] ;  /* 0x0002c400ff067b82 */ /* 0x000ee20000000a00 */
[----:B--2---:R-:W-:-:S07]  /*11e0*/  ISETP.NE.AND P2, PT, R14, 0x1, PT ;  /* 0x000000010e00780c */ /* 0x004fce0003f45270 */
[----:B------:R-:W1:Y:S08]  /*11f0*/  LDC R12, c[0x0][0xb20] ;  /* 0x0002c800ff0c7b82 */ /* 0x000e700000000800 */
[----:B------:R-:W2:Y:S01]  /*1200*/  LDC.64 R2, c[0x0][0xb28] ;  /* 0x0002ca00ff027b82 */ /* 0x000ea20000000a00 */
[----:B----4-:R-:W-:-:S04]  /*1210*/  IMAD.HI.U32 R15, R16, R5, RZ ;  /* 0x00000005100f7227 */ /* 0x010fc800078e00ff */
[----:B------:R-:W-:-:S04]  /*1220*/  IMAD.HI.U32 R5, R20, R5, RZ ;  /* 0x0000000514057227 */ /* 0x000fc800078e00ff */
[----:B---3--:R-:W-:-:S04]  /*1230*/  IMAD.HI.U32 R18, R13, R6, RZ ;  /* 0x000000060d127227 */ /* 0x008fc800078e00ff */
[C---:B------:R-:W-:Y:S01]  /*1240*/  IMAD.HI.U32 R22, R11.reuse, R6, RZ ;  /* 0x000000060b167227 */ /* 0x040fe200078e00ff */
[-C--:B------:R-:W-:Y:S02]  /*1250*/  @P2 SHF.R.U32.HI R13, RZ, R7.reuse, R18 ;  /* 0x00000007ff0d2219 */ /* 0x080fe40000011612 */
[-C--:B-1----:R-:W-:Y:S02]  /*1260*/  @P1 SHF.R.U32.HI R16, RZ, R12.reuse, R15 ;  /* 0x0000000cff101219 */ /* 0x082fe4000001160f */
[----:B------:R-:W-:Y:S02]  /*1270*/  SHF.R.U32.HI R5, RZ, R12, R5 ;  /* 0x0000000cff057219 */ /* 0x000fe40000011605 */
[----:B------:R-:W-:Y:S02]  /*1280*/  SHF.R.U32.HI R22, RZ, R7, R22 ;  /* 0x00000007ff167219 */ /* 0x000fe40000011616 */
[----:B------:R-:W-:Y:S01]  /*1290*/  SEL R5, R20, R5, !P1 ;  /* 0x0000000514057207 */ /* 0x000fe20004800000 */
[----:B--2---:R-:W-:Y:S01]  /*12a0*/  IMAD.HI.U32 R18, R16, R2, RZ ;  /* 0x0000000210127227 */ /* 0x004fe200078e00ff */
[----:B------:R-:W-:-:S02]  /*12b0*/  SEL R21, R11, R22, !P2 ;  /* 0x000000160b157207 */ /* 0x000fc40005000000 */
[----:B------:R-:W-:Y:S01]  /*12c0*/  IADD3 R7, PT, PT, -R5, RZ, RZ ;  /* 0x000000ff05077210 */ /* 0x000fe20007ffe1ff */
[----:B------:R-:W-:Y:S01]  /*12d0*/  IMAD.HI.U32 R6, R13, R2, RZ ;  /* 0x000000020d067227 */ /* 0x000fe200078e00ff */
[----:B------:R-:W-:-:S03]  /*12e0*/  @P0 SHF.R.U32.HI R16, RZ, R3, R18 ;  /* 0x00000003ff100219 */ /* 0x000fc60000011612 */
[----:B------:R-:W-:Y:S01]  /*12f0*/  IMAD R7, R4, R7, R20 ;  /* 0x0000000704077224 */ /* 0x000fe200078e0214 */
[----:B------:R-:W-:Y:S01]  /*1300*/  @P0 SHF.R.U32.HI R13, RZ, R3, R6 ;  /* 0x00000003ff0d0219 */ /* 0x000fe20000011606 */
[----:B------:R-:W-:-:S04]  /*1310*/  IMAD R16, R16, R9, RZ ;  /* 0x0000000910107224 */ /* 0x000fc800078e02ff */
[----:B------:R-:W-:Y:S01]  /*1320*/  IMAD R6, R13, R9, RZ ;  /* 0x000000090d067224 */ /* 0x000fe200078e02ff */
[----:B------:R-:W-:-:S04]  /*1330*/  ISETP.GE.AND P1, PT, R5, R16, PT ;  /* 0x000000100500720c */ /* 0x000fc80003f26270 */
[----:B------:R-:W-:Y:S01]  /*1340*/  ISETP.GE.OR P1, PT, R21, R6, P1 ;  /* 0x000000061500720c */ /* 0x000fe20000f26670 */
[----:B------:R-:W-:-:S05]  /*1350*/  IMAD.HI.U32 R6, R5, R2, RZ ;  /* 0x0000000205067227 */ /* 0x000fca00078e00ff */
[----:B------:R-:W-:-:S04]  /*1360*/  SHF.R.U32.HI R6, RZ, R3, R6 ;  /* 0x00000003ff067219 */ /* 0x000fc80000011606 */
[----:B------:R-:W-:-:S03]  /*1370*/  SEL R6, R5, R6, !P0 ;  /* 0x0000000605067207 */ /* 0x000fc60004000000 */
[----:B------:R-:W-:Y:S01]  /*1380*/  @!P1 IMAD.HI.U32 R12, R21, R2, RZ ;  /* 0x00000002150c9227 */ /* 0x000fe200078e00ff */
[----:B------:R-:W-:-:S04]  /*1390*/  IADD3 R2, PT, PT, -R6, RZ, RZ ;  /* 0x000000ff06027210 */ /* 0x000fc80007ffe1ff */
[----:B------:R-:W-:Y:S01]  /*13a0*/  @!P1 SHF.R.U32.HI R12, RZ, R3, R12 ;  /* 0x00000003ff0c9219 */ /* 0x000fe2000001160c */
[----:B------:R-:W-:-:S03]  /*13b0*/  IMAD R2, R9, R2, R5 ;  /* 0x0000000209027224 */ /* 0x000fc600078e0205 */
[----:B------:R-:W-:-:S05]  /*13c0*/  @!P1 SEL R3, R21, R12, !P0 ;  /* 0x0000000c15039207 */ /* 0x000fca0004000000 */
[--C-:B------:R-:W-:Y:S02]  /*13d0*/  @!P1 IMAD.IADD R6, R6, 0x1, -R3.reuse ;  /* 0x0000000106069824 */ /* 0x100fe400078e0a03 */
[----:B------:R-:W-:Y:S01]  /*13e0*/  @!P1 IMAD R3, R2, R13, R3 ;  /* 0x0000000d02039224 */ /* 0x000fe200078e0203 */
[----:B------:R-:W-:Y:S01]  /*13f0*/  IADD3 R2, PT, PT, -R21, RZ, RZ ;  /* 0x000000ff15027210 */ /* 0x000fe20007ffe1ff */
[----:B------:R-:W-:Y:S02]  /*1400*/  @!P1 IMAD R5, R6, R9, R21 ;  /* 0x0000000906059224 */ /* 0x000fe400078e0215 */
[----:B------:R-:W-:Y:S02]  /*1410*/  @!P1 IMAD.MOV.U32 R21, RZ, RZ, R3 ;  /* 0x000000ffff159224 */ /* 0x000fe400078e0003 */
[----:B------:R-:W-:Y:S02]  /*1420*/  IMAD R2, R14, R2, R11 ;  /* 0x000000020e027224 */ /* 0x000fe400078e020b */
[----:B------:R-:W-:-:S02]  /*1430*/  IMAD R20, R5, R4, R7 ;  /* 0x0000000405147224 */ /* 0x000fc400078e0207 */
[----:B------:R-:W-:Y:S02]  /*1440*/  IMAD R21, R21, R14, R2 ;  /* 0x0000000e15157224 */ /* 0x000fe400078e0202 */
.L_x_18:
[----:B------:R-:W-:Y:S05]  /*1450*/  BRA.U UP3, `(.L_x_19) ;  /* 0x0000000103407547 */ /* 0x000fea000b800000 */
[----:B------:R-:W1:Y:S08]  /*1460*/  LDC.64 R4, c[0x0][0xb10] ;  /* 0x0002c400ff047b82 */ /* 0x000e700000000a00 */
[----:B------:R-:W2:Y:S08]  /*1470*/  LDC.64 R2, c[0x0][0xb18] ;  /* 0x0002c600ff027b82 */ /* 0x000eb00000000a00 */
[----:B------:R-:W3:Y:S08]  /*1480*/  LDC R6, c[0x0][0xb20] ;  /* 0x0002c800ff067b82 */ /* 0x000ef00000000800 */
[----:B------:R-:W4:Y:S01]  /*1490*/  LDC R12, c[0x0][0xb0c] ;  /* 0x0002c300ff0c7b82 */ /* 0x000f220000000800 */
[----:B-1----:R-:W-:-:S05]  /*14a0*/  IMAD.HI.U32 R4, R21, R4, RZ ;  /* 0x0000000415047227 */ /* 0x002fca00078e00ff */
[----:B------:R-:W-:Y:S01]  /*14b0*/  SHF.R.U32.HI R4, RZ, R5, R4 ;  /* 0x00000005ff047219 */ /* 0x000fe20000011604 */
[----:B--2---:R-:W-:Y:S01]  /*14c0*/  IMAD.HI.U32 R3, R20, R3, RZ ;  /* 0x0000000314037227 */ /* 0x004fe200078e00ff */
[----:B------:R-:W-:-:S04]  /*14d0*/  ISETP.NE.AND P0, PT, R2, 0x1, PT ;  /* 0x000000010200780c */ /* 0x000fc80003f05270 */
[----:B---3--:R-:W-:-:S04]  /*14e0*/  SHF.R.U32.HI R3, RZ, R6, R3 ;  /* 0x00000006ff037219 */ /* 0x008fc80000011603 */
[----:B------:R-:W-:Y:S02]  /*14f0*/  SEL R3, R20, R3, !P0 ;  /* 0x0000000314037207 */ /* 0x000fe40004000000 */
[----:B----4-:R-:W-:-:S04]  /*1500*/  ISETP.NE.AND P1, PT, R12, 0x1, PT ;  /* 0x000000010c00780c */ /* 0x010fc80003f25270 */
[----:B------:R-:W-:-:S05]  /*1510*/  SEL R6, R21, R4, !P1 ;  /* 0x0000000415067207 */ /* 0x000fca0004800000 */
[----:B------:R-:W-:Y:S02]  /*1520*/  IMAD.IADD R4, R3, 0x1, -R6 ;  /* 0x0000000103047824 */ /* 0x000fe400078e0a06 */
[----:B------:R-:W-:Y:S02]  /*1530*/  IMAD.IADD R3, R6, 0x1, -R3 ;  /* 0x0000000106037824 */ /* 0x000fe400078e0a03 */
[----:B------:R-:W-:Y:S02]  /*1540*/  IMAD R21, R4, R12, R21 ;  /* 0x0000000c04157224 */ /* 0x000fe400078e0215 */
[----:B------:R-:W-:Y:S02]  /*1550*/  IMAD R20, R3, R2, R20 ;  /* 0x0000000203147224 */ /* 0x000fe400078e0214 */
.L_x_19:
[----:B------:R-:W-:Y:S05]  /*1560*/  BRA.U !UP1, `(.L_x_20) ;  /* 0x00000001090c7547 */ /* 0x000fea000b800000 */
[----:B------:R-:W-:Y:S01]  /*1570*/  UCGABAR_WAIT ;  /* 0x0000000000007dc7 */ /* 0x000fe20008000000 */
[----:B------:R-:W-:Y:S01]  /*1580*/  CCTL.IVALL ;  /* 0x00000000ff00798f */ /* 0x000fe20002000000 */
[----:B------:R-:W-:Y:S05]  /*1590*/  BRA `(.L_x_21) ;  /* 0x0000000000047947 */ /* 0x000fea0003800000 */
.L_x_20:
[----:B------:R-:W-:Y:S06]  /*15a0*/  BAR.SYNC.DEFER_BLOCKING 0x0 ;  /* 0x0000000000007b1d */ /* 0x000fec0000010000 */
.L_x_21:
[----:B------:R-:W-:Y:S05]  /*15b0*/  BRA.U UP2, `(.L_x_22) ;  /* 0x0000001102f07547 */ /* 0x000fea000b800000 */
[----:B------:R-:W1:Y:S01]  /*15c0*/  LDCU UR4, c[0x0][0x38c] ;  /* 0x00007180ff0477ac */ /* 0x000e620008000800 */
[----:B------:R-:W2:Y:S01]  /*15d0*/  LDC R9, c[0x0][0x370] ;  /* 0x0000dc00ff097b82 */ /* 0x000ea20000000800 */
[----:B------:R-:W-:Y:S01]  /*15e0*/  IMAD.SHL.U32 R16, R11, 0x40, RZ ;  /* 0x000000400b107824 */ /* 0x000fe200078e00ff */
[----:B------:R-:W-:Y:S01]  /*15f0*/  PLOP3.LUT P1, PT, PT, PT, UP5, 0x80, 0x8 ;  /* 0x000000000008781c */ /* 0x000fe20003f2f058 */
[----:B------:R-:W-:Y:S01]  /*1600*/  HFMA2 R12, -RZ, RZ, 0, 0 ;  /* 0x00000000ff0c7431 */ /* 0x000fe200000001ff */
[----:B------:R-:W-:Y:S01]  /*1610*/  UISETP.NE.AND UP1, UPT, UR10, URZ, UPT ;  /* 0x000000ff0a00728c */ /* 0x000fe2000bf25270 */
[----:B------:R-:W-:Y:S01]  /*1620*/  ISETP.NE.AND P4, PT, R10, RZ, P5 ;  /* 0x000000ff0a00720c */ /* 0x000fe20002f85270 */
[----:B------:R-:W-:Y:S01]  /*1630*/  IMAD.MOV.U32 R15, RZ, RZ, 0x1 ;  /* 0x00000001ff0f7424 */ /* 0x000fe200078e00ff */
[----:B------:R-:W-:Y:S01]  /*1640*/  PLOP3.LUT P1, PT, P1, PT, PT, 0x8, 0x80 ;  /* 0x000000000080781c */ /* 0x000fe20000f2e170 */
[----:B------:R-:W3:Y:S01]  /*1650*/  LDC R0, c[0x0][0x374] ;  /* 0x0000dd00ff007b82 */ /* 0x000ee20000000800 */
[----:B------:R-:W-:Y:S01]  /*1660*/  IMAD.MOV.U32 R14, RZ, RZ, RZ ;  /* 0x000000ffff0e7224 */ /* 0x000fe200078e00ff */
[----:B------:R-:W-:Y:S01]  /*1670*/  MOV R8, 0x1 ;  /* 0x0000000100087802 */ /* 0x000fe20000000f00 */
[----:B------:R-:W-:Y:S01]  /*1680*/  IMAD.MOV.U32 R10, RZ, RZ, RZ ;  /* 0x000000ffff0a7224 */ /* 0x000fe200078e00ff */
[----:B------:R-:W-:Y:S01]  /*1690*/  LOP3.LUT R16, R16, 0x40, RZ, 0xc0, !PT ;  /* 0x0000004010107812 */ /* 0x000fe200078ec0ff */
[----:B------:R-:W4:Y:S01]  /*16a0*/  LDCU.64 UR14, c[0x0][0x348] ;  /* 0x00006900ff0e77ac */ /* 0x000f220008000a00 */
[----:B-1----:R-:W-:-:S02]  /*16b0*/  UIADD3 UR5, UPT, UPT, UR4, 0x3f, URZ ;  /* 0x0000003f04057890 */ /* 0x002fc4000fffe0ff */
[----:B------:R-:W-:Y:S02]  /*16c0*/  USEL UR22, UR6, 0x2, UP1 ;  /* 0x0000000206167887 */ /* 0x000fe40008800000 */
[----:B------:R-:W-:Y:S01]  /*16d0*/  USHF.R.S32.HI UR7, URZ, 0x1f, UR5 ;  /* 0x0000001fff077899 */ /* 0x000fe20008011405 */
[----:B------:R-:W-:-:S03]  /*16e0*/  UMOV UR23, URZ ;  /* 0x000000ff00177c82 */ /* 0x000fc60008000000 */
[----:B------:R-:W-:Y:S02]  /*16f0*/  ULEA.HI UR7, UR7, UR5, URZ, 0x6 ;  /* 0x0000000507077291 */ /* 0x000fe4000f8f30ff */
[----:B------:R-:W-:Y:S02]  /*1700*/  UIADD3 UR5, UPT, UPT, UR4, -0x1, URZ ;  /* 0xffffffff04057890 */ /* 0x000fe4000fffe0ff */
[----:B------:R-:W-:Y:S02]  /*1710*/  USHF.R.S32.HI UR7, URZ, 0x6, UR7 ;  /* 0x00000006ff077899 */ /* 0x000fe40008011407 */
[----:B------:R-:W-:Y:S02]  /*1720*/  UISETP.GE.U32.AND UP2, UPT, UR5, -0x7f, UPT ;  /* 0xffffff810500788c */ /* 0x000fe4000bf46070 */
[----:B------:R-:W-:Y:S02]  /*1730*/  UISETP.LT.U32.AND UP0, UPT, UR7, 0x6, UPT ;  /* 0x000000060700788c */ /* 0x000fe4000bf01070 */
[----:B------:R-:W-:-:S02]  /*1740*/  UIADD3 UR4, UPT, UPT, UR4, 0x7e, URZ ;  /* 0x0000007e04047890 */ /* 0x000fc4000fffe0ff */
[----:B------:R-:W-:-:S04]  /*1750*/  USEL UR5, UR7, 0x6, UP0 ;  /* 0x0000000607057887 */ /* 0x000fc80008000000 */
[----:B------:R-:W-:Y:S02]  /*1760*/  UIADD3 UR21, UPT, UPT, UR5, -0x1, URZ ;  /* 0xffffffff05157890 */ /* 0x000fe4000fffe0ff */
[----:B------:R-:W-:Y:S02]  /*1770*/  @UP2 UIADD3 UR21, UPT, UPT, UR5, URZ, URZ ;  /* 0x000000ff05152290 */ /* 0x000fe4000fffe0ff */
[----:B------:R-:W-:Y:S02]  /*1780*/  UIADD3 UR24, UPT, UPT, UR7, -UR5, URZ ;  /* 0x8000000507187290 */ /* 0x000fe4000fffe0ff */
[----:B------:R-:W-:Y:S02]  /*1790*/  UIADD3 UR13, UPT, UPT, UR21, 0x1, URZ ;  /* 0x00000001150d7890 */ /* 0x000fe4000fffe0ff */
[----:B--2-4-:R-:W-:-:S12]  /*17a0*/  UIADD3 UR21, UPT, UPT, -UR21, URZ, URZ ;  /* 0x000000ff15157290 */ /* 0x014fd8000fffe1ff */
.L_x_42:
[----:B------:R-:W-:Y:S01]  /*17b0*/  UISETP.NE.AND UP0, UPT, UR37, URZ, UPT ;  /* 0x000000ff2500728c */ /* 0x000fe2000bf05270 */
[----:B------:R-:W1:Y:S08]  /*17c0*/  S2UR UR37, SR_CgaCtaId ;  /* 0x00000000002579c3 */ /* 0x000e700000008800 */
[----:B------:R-:W-:Y:S05]  /*17d0*/  BRA.U UP0, `(.L_x_23) ;  /* 0x0000000100347547 */ /* 0x000fea000b800000 */
[----:B------:R-:W2:Y:S01]  /*17e0*/  S2R R2, SR_CgaCtaId ;  /* 0x0000000000027919 */ /* 0x000ea20000008800 */
[----:B------:R-:W-:-:S04]  /*17f0*/  MOV R3, 0x400 ;  /* 0x0000040000037802 */ /* 0x000fc80000000f00 */
[----:B--2---:R-:W-:Y:S02]  /*1800*/  LEA R3, R2, R3, 0x18 ;  /* 0x0000000302037211 */ /* 0x004fe400078ec0ff */
[----:B------:R-:W-:-:S03]  /*1810*/  SHF.L.U32 R2, R8, 0x1f, RZ ;  /* 0x0000001f08027819 */ /* 0x000fc600000006ff */
[----:B------:R-:W-:-:S04]  /*1820*/  IMAD R3, R10, 0x8, R3 ;  /* 0x000000080a037824 */ /* 0x000fc800078e0203 */
[----:B------:R-:W2:Y:S02]  /*1830*/  SYNCS.PHASECHK.TRANS64.TRYWAIT P0, [R3+URZ+0x120], R2 ;  /* 0x00012002030075a7 */ /* 0x000ea400080011ff */
[----:B--2---:R-:W-:Y:S05]  /*1840*/  @!P0 BRA `(.L_x_24) ;  /* 0x0000007000408947 */ /* 0x004fea0003800000 */
.L_x_151:
[----:B------:R-:W-:Y:S01]  /*1850*/  VIADD R10, R10, 0x1 ;  /* 0x000000010a0a7836 */ /* 0x000fe20000000000 */
[----:B------:R2:W-:Y:S04]  /*1860*/  SYNCS.ARRIVE.TRANS64.A1T0 RZ, [R3+URZ+0x110], RZ ;  /* 0x000110ff03ff79a7 */ /* 0x0005e800081000ff */
[----:B------:R-:W-:-:S04]  /*1870*/  ISETP.NE.AND P0, PT, R10, 0x2, PT ;  /* 0x000000020a00780c */ /* 0x000fc80003f05270 */
[----:B------:R-:W-:Y:S02]  /*1880*/  SEL R10, R10, RZ, P0 ;  /* 0x000000ff0a0a7207 */ /* 0x000fe40000000000 */
[----:B--2---:R-:W-:-:S04]  /*1890*/  SEL R3, RZ, 0x1, P0 ;  /* 0x00000001ff037807 */ /* 0x004fc80000000000 */
[----:B------:R-:W-:-:S07]  /*18a0*/  LOP3.LUT R8, R8, R3, RZ, 0x3c, !PT ;  /* 0x0000000308087212 */ /* 0x000fce00078e3cff */
.L_x_23:
[----:B------:R-:W-:Y:S01]  /*18b0*/  UMOV UR6, 0x400 ;  /* 0x0000040000067882 */ /* 0x000fe20000000000 */
[----:B------:R-:W-:Y:S01]  /*18c0*/  LEA.HI R3, R21, R21, RZ, 0x1 ;  /* 0x0000001515037211 */ /* 0x000fe200078f08ff */
[----:B-1----:R-:W-:Y:S01]  /*18d0*/  ULEA UR6, UR37, UR6, 0x18 ;  /* 0x0000000625067291 */ /* 0x002fe2000f8ec0ff */
[----:B------:R-:W-:Y:S01]  /*18e0*/  SHF.L.U32 R2, R15, 0x1f, RZ ;  /* 0x0000001f0f027819 */ /* 0x000fe200000006ff */
[----:B------:R-:W-:Y:S01]  /*18f0*/  UISETP.GE.U32.AND UP0, UPT, UR4, 0x7f, UPT ;  /* 0x0000007f0400788c */ /* 0x000fe2000bf06070 */
[C---:B------:R-:W-:Y:S01]  /*1900*/  R2UR UR9, R16.reuse ;  /* 0x00000000100972ca */ /* 0x040fe200000e0000 */
[----:B------:R-:W-:Y:S01]  /*1910*/  ULEA UR8, UR23, UR6, 0x3 ;  /* 0x0000000617087291 */ /* 0x000fe2000f8e18ff */
[----:B------:R-:W-:Y:S01]  /*1920*/  IMAD.SHL.U32 R3, R3, 0x40, RZ ;  /* 0x0000004003037824 */ /* 0x000fe200078e00ff */
[----:B------:R-:W-:Y:S01]  /*1930*/  R2UR UR10, R16 ;  /* 0x00000000100a72ca */ /* 0x000fe200000e0000 */
[----:B------:R-:W-:-:S03]  /*1940*/  UMOV UR25, URZ ;  /* 0x000000ff00197c82 */ /* 0x000fc60008000000 */
[----:B------:R-:W-:-:S03]  /*1950*/  R2UR UR34, R3 ;  /* 0x00000000032272ca */ /* 0x000fc600000e0000 */
[----:B------:R1:W2:Y:S01]  /*1960*/  SYNCS.PHASECHK.TRANS64.TRYWAIT P0, [UR8+0x30], R2 ;  /* 0x00003002ff0075a7 */ /* 0x0002a20008001108 */
[----:B------:R-:W-:-:S09]  /*1970*/  R2UR UR8, R20 ;  /* 0x00000000140872ca */ /* 0x000fd200000e0000 */
[----:B------:R-:W-:-:S04]  /*1980*/  ULOP3.LUT UR34, UR9, 0xffffff80, UR34, 0xf8, !UPT ;  /* 0xffffff8009227892 */ /* 0x000fc8000f8ef822 */
[----:B------:R-:W-:Y:S01]  /*1990*/  ULEA UR10, UR8, UR10, 0x7 ;  /* 0x0000000a080a7291 */ /* 0x000fe2000f8e38ff */
[----:B------:R-:W-:Y:S11]  /*19a0*/  BRA.U !UP0, `(.L_x_25) ;  /* 0x0000000108bc7547 */ /* 0x000ff6000b800000 */
[----:B------:R-:W-:Y:S01]  /*19b0*/  UMOV UR16, UR21 ;  /* 0x0000001500107c82 */ /* 0x000fe20008000000 */
[----:B------:R-:W-:Y:S01]  /*19c0*/  UMOV UR17, UR23 ;  /* 0x0000001700117c82 */ /* 0x000fe20008000000 */
[----:B------:R-:W-:-:S05]  /*19d0*/  UMOV UR35, URZ ;  /* 0x000000ff00237c82 */ /* 0x000fca0008000000 */
.L_x_31:
[----:B------:R-:W-:Y:S01]  /*19e0*/  ULEA UR33, UR17, UR6, 0x3 ;  /* 0x0000000611217291 */ /* 0x000fe2000f8e18ff */
[----:B------:R-:W-:Y:S01]  /*19f0*/  @P5 MOV R3, 0x8000 ;  /* 0x0000800000035802 */ /* 0x000fe20000000f00 */
[----:B-12-4-:R-:W-:Y:S10]  /*1a00*/  @P0 BRA `(.L_x_26) ;  /* 0x00000000000c0947 */ /* 0x016ff40003800000 */
[----:B------:R-:W-:-:S04]  /*1a10*/  SHF.L.U32 R5, R15, 0x1f, RZ ;  /* 0x0000001f0f057819 */ /* 0x000fc800000006ff */
[----:B------:R-:W2:Y:S02]  /*1a20*/  SYNCS.PHASECHK.TRANS64.TRYWAIT P0, [UR33+0x30], R5 ;  /* 0x00003005ff0075a7 */ /* 0x000ea40008001121 */
[----:B--2---:R-:W-:Y:S05]  /*1a30*/  @!P0 BRA `(.L_x_27) ;  /* 0x0000006c00d88947 */ /* 0x004fea0003800000 */
.L_x_26:
[----:B------:R2:W-:Y:S01]  /*1a40*/  @P5 SYNCS.ARRIVE.TRANS64 RZ, [UR33], R3 ;  /* 0x00000003ffff59a7 */ /* 0x0005e20008000021 */
[----:B------:R-:W-:Y:S02]  /*1a50*/  ULOP3.LUT UR8, UR22, 0x2, URZ, 0xfc, !UPT ;  /* 0x0000000216087892 */ /* 0x000fe4000f8efcff */
[----:B------:R-:W-:Y:S02]  /*1a60*/  UIADD3 UR16, UPT, UPT, UR16, 0x1, URZ ;  /* 0x0000000110107890 */ /* 0x000fe4000fffe0ff */
[----:B------:R-:W-:Y:S02]  /*1a70*/  UISETP.NE.AND UP0, UPT, UR8, 0x2, UPT ;  /* 0x000000020800788c */ /* 0x000fe4000bf05270 */
[----:B------:R-:W-:-:S07]  /*1a80*/  UISETP.NE.AND UP2, UPT, UR16, 0x1, UPT ;  /* 0x000000011000788c */ /* 0x000fce000bf45270 */
[----:B------:R-:W-:Y:S05]  /*1a90*/  BRA.U UP0, `(.L_x_28) ;  /* 0x0000000100047547 */ /* 0x000fea000b800000 */
[----:B------:R-:W-:Y:S05]  /*1aa0*/  BPT.TRAP 0x1 ;  /* 0x000000040000795c */ /* 0x000fea0000300000 */
.L_x_28:
[----:B------:R-:W-:Y:S04]  /*1ab0*/  BSSY.RECONVERGENT B0, `(.L_x_29) ;  /* 0x0000003000007945 */ /* 0x000fe80003800200 */
[----:B------:R-:W-:Y:S05]  /*1ac0*/  @!P4 BRA `(.L_x_30) ;  /* 0x000000000004c947 */ /* 0x000fea0003800000 */
[----:B------:R-:W-:Y:S05]  /*1ad0*/  BPT.TRAP 0x1 ;  /* 0x000000040000795c */ /* 0x000fea0000300000 */
.L_x_30:
[----:B------:R-:W-:Y:S05]  /*1ae0*/  BSYNC.RECONVERGENT B0 ;  /* 0x0000000000007941 */ /* 0x000fea0003800200 */
.L_x_29:
[----:B------:R-:W-:Y:S02]  /*1af0*/  UIADD3 UR23, UPT, UPT, UR17, 0x1, URZ ;  /* 0x0000000111177890 */ /* 0x000fe4000fffe0ff */
[----:B------:R-:W-:Y:S02]  /*1b00*/  UIADD3 UR28, UP1, UPT, UR14, 0x80, URZ ;  /* 0x000000800e1c7890 */ /* 0x000fe4000ff3e0ff */
[----:B------:R-:W-:Y:S02]  /*1b10*/  UISETP.NE.AND UP0, UPT, UR23, 0x6, UPT ;  /* 0x000000061700788c */ /* 0x000fe4000bf05270 */
[----:B------:R-:W-:Y:S02]  /*1b20*/  ULOP3.LUT UR33, UR33, 0xfefffff8, URZ, 0xc0, !UPT ;  /* 0xfefffff821217892 */ /* 0x000fe4000f8ec0ff */
[----:B------:R-:W-:Y:S02]  /*1b30*/  USEL UR9, URZ, 0x1, UP0 ;  /* 0x00000001ff097887 */ /* 0x000fe40008000000 */
[----:B------:R-:W-:-:S02]  /*1b40*/  USEL UR23, UR23, URZ, UP0 ;  /* 0x000000ff17177287 */ /* 0x000fc40008000000 */
[----:B------:R-:W-:Y:S02]  /*1b50*/  UIADD3 UR26, UP0, UPT, UR14, 0x180, URZ ;  /* 0x000001800e1a7890 */ /* 0x000fe4000ff1e0ff */
[----:B------:R-:W-:Y:S01]  /*1b60*/  ULEA UR8, UR23, UR6, 0x3 ;  /* 0x0000000617087291 */ /* 0x000fe2000f8e18ff */
[----:B------:R-:W-:Y:S01]  /*1b70*/  LOP3.LUT R15, R15, UR9, RZ, 0x3c, !PT ;  /* 0x000000090f0f7c12 */ /* 0x000fe2000f8e3cff */
[----:B------:R-:W-:Y:S02]  /*1b80*/  UIADD3.X UR29, UPT, UPT, URZ, UR15, URZ, UP1, !UPT ;  /* 0x0000000fff1d7290 */ /* 0x000fe40008ffe4ff */
[----:B------:R-:W-:Y:S01]  /*1b90*/  UIADD3.X UR27, UPT, UPT, URZ, UR15, URZ, UP0, !UPT ;  /* 0x0000000fff1b7290 */ /* 0x000fe200087fe4ff */
[----:B-1----:R-:W-:Y:S01]  /*1ba0*/  SHF.L.U32 R2, R15, 0x1f, RZ ;  /* 0x0000001f0f027819 */ /* 0x002fe200000006ff */
[----:B------:R-:W-:Y:S01]  /*1bb0*/  UMOV UR18, 0x0 ;  /* 0x0000000000127882 */ /* 0x000fe20000000000 */
[----:B------:R-:W-:Y:S01]  /*1bc0*/  UMOV UR19, 0x10000000 ;  /* 0x1000000000137882 */ /* 0x000fe20000000000 */
[----:B------:R-:W-:Y:S01]  /*1bd0*/  UMOV UR11, UR35 ;  /* 0x00000023000b7c82 */ /* 0x000fe20008000000 */
[----:B------:R4:W1:Y:S01]  /*1be0*/  SYNCS.PHASECHK.TRANS64.TRYWAIT P0, [UR8+0x30], R2 ;  /* 0x00003002ff0075a7 */ /* 0x0008620008001108 */
[----:B------:R-:W-:Y:S01]  /*1bf0*/  ULEA UR8, UR17, UR6, 0xd ;  /* 0x0000000611087291 */ /* 0x000fe2000f8e68ff */
[----:B------:R-:W-:Y:S01]  /*1c00*/  UMOV UR12, UR36 ;  /* 0x00000024000c7c82 */ /* 0x000fe20008000000 */
[----:B------:R-:W-:-:S02]  /*1c10*/  UMOV UR9, UR33 ;  /* 0x0000002100097c82 */ /* 0x000fc40008000000 */
[----:B------:R-:W-:Y:S02]  /*1c20*/  UIADD3 UR32, UPT, UPT, UR8, 0x4300, URZ ;  /* 0x0000430008207890 */ /* 0x000fe4000fffe0ff */
[----:B------:R-:W-:Y:S01]  /*1c30*/  UIADD3 UR8, UPT, UPT, UR8, 0x10300, URZ ;  /* 0x0001030008087890 */ /* 0x000fe2000fffe0ff */
[----:B------:R-:W-:Y:S01]  /*1c40*/  UMOV UR25, UR13 ;  /* 0x0000000d00197c82 */ /* 0x000fe20008000000 */
[----:B------:R-:W-:-:S05]  /*1c50*/  UMOV UR17, UR23 ;  /* 0x0000001700117c82 */ /* 0x000fca0008000000 */
[----:B------:R2:W-:Y:S02]  /*1c60*/  UTMALDG.3D.2CTA [UR32], [UR28], desc[UR18] ;  /* 0x000012201c0075b4 */ /* 0x0005e40008211000 */
[----:B------:R4:W-:Y:S01]  /*1c70*/  UTMALDG.3D.2CTA [UR8], [UR26], desc[UR18] ;  /* 0x000012081a0075b4 */ /* 0x0009e20008211000 */
[----:B--2---:R-:W-:Y:S01]  /*1c80*/  UIADD3 UR35, UPT, UPT, UR35, 0x40, URZ ;  /* 0x0000004023237890 */ /* 0x004fe2000fffe0ff */
[----:B------:R-:W-:Y:S11]  /*1c90*/  BRA.U UP2, `(.L_x_31) ;  /* 0xfffffffd02507547 */ /* 0x000ff6000b83ffff */
.L_x_25:
[----:B----4-:R-:W-:Y:S01]  /*1ca0*/  ULEA UR8, UR23, UR6, 0x3 ;  /* 0x0000000617087291 */ /* 0x010fe2000f8e18ff */
[----:B-1----:R-:W-:Y:S01]  /*1cb0*/  SHF.L.U32 R2, R15, 0x1f, RZ ;  /* 0x0000001f0f027819 */ /* 0x002fe200000006ff */
[----:B------:R-:W-:Y:S01]  /*1cc0*/  @!P1 SYNCS.ARRIVE.TRANS64.A1T0 RZ, [UR6+0xa8], RZ ;  /* 0x0000a8ffffff99a7 */ /* 0x000fe20008100006 */
[----:B------:R-:W-:-:S06]  /*1cd0*/  UISETP.GT.AND UP0, UPT, UR7, UR5, UPT ;  /* 0x000000050700728c */ /* 0x000fcc000bf04270 */
[----:B--2---:R1:W2:Y:S03]  /*1ce0*/  SYNCS.PHASECHK.TRANS64.TRYWAIT P0, [UR8+0x30], R2 ;  /* 0x00003002ff0075a7 */ /* 0x0042a60008001108 */
[----:B------:R-:W-:Y:S05]  /*1cf0*/  BRA.U !UP0, `(.L_x_32) ;  /* 0x0000000108bc7547 */ /* 0x000fea000b800000 */
[----:B------:R-:W-:Y:S01]  /*1d00*/  UIADD3 UR26, UPT, UPT, UR24, UR25, URZ ;  /* 0x00000019181a7290 */ /* 0x000fe2000fffe0ff */
[----:B------:R-:W-:-:S11]  /*1d10*/  UMOV UR27, UR23 ;  /* 0x00000017001b7c82 */ /* 0x000fd60008000000 */
.L_x_38:
[----:B------:R-:W-:Y:S01]  /*1d20*/  ULEA UR17, UR27, UR6, 0x3 ;  /* 0x000000061b117291 */ /* 0x000fe2000f8e18ff */
[----:B--2---:R-:W-:Y:S01]  /*1d30*/  @P5 MOV R3, 0x8000 ;  /* 0x0000800000035802 */ /* 0x004fe20000000f00 */
[----:B-12---:R-:W-:Y:S10]  /*1d40*/  @P0 BRA `(.L_x_33) ;  /* 0x00000000000c0947 */ /* 0x006ff40003800000 */
[----:B------:R-:W-:-:S04]  /*1d50*/  SHF.L.U32 R5, R15, 0x1f, RZ ;  /* 0x0000001f0f057819 */ /* 0x000fc800000006ff */
[----:B------:R-:W2:Y:S02]  /*1d60*/  SYNCS.PHASECHK.TRANS64.TRYWAIT P0, [UR17+0x30], R5 ;  /* 0x00003005ff0075a7 */ /* 0x000ea40008001111 */
[----:B--2---:R-:W-:Y:S05]  /*1d70*/  @!P0 BRA `(.L_x_34) ;  /* 0x0000006c00208947 */ /* 0x004fea0003800000 */
.L_x_33:
[----:B------:R2:W-:Y:S01]  /*1d80*/  @P5 SYNCS.ARRIVE.TRANS64 RZ, [UR17], R3 ;  /* 0x00000003ffff59a7 */ /* 0x0005e20008000011 */
[----:B------:R-:W-:-:S04]  /*1d90*/  ULOP3.LUT UR8, UR22, 0x2, URZ, 0xfc, !UPT ;  /* 0x0000000216087892 */ /* 0x000fc8000f8efcff */
[----:B------:R-:W-:-:S09]  /*1da0*/  UISETP.NE.AND UP0, UPT, UR8, 0x2, UPT ;  /* 0x000000020800788c */ /* 0x000fd2000bf05270 */
[----:B------:R-:W-:Y:S05]  /*1db0*/  BRA.U UP0, `(.L_x_35) ;  /* 0x0000000100047547 */ /* 0x000fea000b800000 */
[----:B------:R-:W-:Y:S05]  /*1dc0*/  BPT.TRAP 0x1 ;  /* 0x000000040000795c */ /* 0x000fea0000300000 */
.L_x_35:
[----:B------:R-:W-:Y:S04]  /*1dd0*/  BSSY.RECONVERGENT B0, `(.L_x_36) ;  /* 0x0000003000007945 */ /* 0x000fe80003800200 */
[----:B------:R-:W-:Y:S05]  /*1de0*/  @!P4 BRA `(.L_x_37) ;  /* 0x000000000004c947 */ /* 0x000fea0003800000 */
[----:B------:R-:W-:Y:S05]  /*1df0*/  BPT.TRAP 0x1 ;  /* 0x000000040000795c */ /* 0x000fea0000300000 */
.L_x_37:
[----:B------:R-:W-:Y:S05]  /*1e00*/  BSYNC.RECONVERGENT B0 ;  /* 0x0000000000007941 */ /* 0x000fea0003800200 */
.L_x_36:
[----:B------:R-:W-:Y:S02]  /*1e10*/  UIADD3 UR23, UPT, UPT, UR27, 0x1, URZ ;  /* 0x000000011b177890 */ /* 0x000fe4000fffe0ff */
[----:B------:R-:W-:Y:S02]  /*1e20*/  UIADD3 UR32, UP1, UPT, UR14, 0x80, URZ ;  /* 0x000000800e207890 */ /* 0x000fe4000ff3e0ff */
[----:B------:R-:W-:Y:S02]  /*1e30*/  UISETP.NE.AND UP0, UPT, UR23, 0x6, UPT ;  /* 0x000000061700788c */ /* 0x000fe4000bf05270 */
[----:B------:R-:W-:Y:S02]  /*1e40*/  USHF.L.U32 UR19, UR25, 0x6, URZ ;  /* 0x0000000619137899 */ /* 0x000fe400080006ff */
[----:B------:R-:W-:Y:S02]  /*1e50*/  USEL UR9, URZ, 0x1, UP0 ;  /* 0x00000001ff097887 */ /* 0x000fe40008000000 */
[----:B------:R-:W-:-:S02]  /*1e60*/  USEL UR23, UR23, URZ, UP0 ;  /* 0x000000ff17177287 */ /* 0x000fc40008000000 */
[----:B------:R-:W-:Y:S02]  /*1e70*/  UIADD3 UR30, UP0, UPT, UR14, 0x180, URZ ;  /* 0x000001800e1e7890 */ /* 0x000fe4000ff1e0ff */
[----:B------:R-:W-:Y:S01]  /*1e80*/  ULEA UR8, UR23, UR6, 0x3 ;  /* 0x0000000617087291 */ /* 0x000fe2000f8e18ff */
[----:B------:R-:W-:Y:S01]  /*1e90*/  LOP3.LUT R15, R15, UR9, RZ, 0x3c, !PT ;  /* 0x000000090f0f7c12 */ /* 0x000fe2000f8e3cff */
[----:B------:R-:W-:Y:S02]  /*1ea0*/  ULOP3.LUT UR17, UR17, 0xfefffff8, URZ, 0xc0, !UPT ;  /* 0xfefffff811117892 */ /* 0x000fe4000f8ec0ff */
[----:B------:R-:W-:Y:S01]  /*1eb0*/  UIADD3.X UR33, UPT, UPT, URZ, UR15, URZ, UP1, !UPT ;  /* 0x0000000fff217290 */ /* 0x000fe20008ffe4ff */
[----:B-1----:R-:W-:Y:S01]  /*1ec0*/  SHF.L.U32 R2, R15, 0x1f, RZ ;  /* 0x0000001f0f027819 */ /* 0x002fe200000006ff */
[----:B------:R-:W-:Y:S01]  /*1ed0*/  UIADD3.X UR31, UPT, UPT, URZ, UR15, URZ, UP0, !UPT ;  /* 0x0000000fff1f7290 */ /* 0x000fe200087fe4ff */
[----:B------:R-:W-:Y:S02]  /*1ee0*/  UMOV UR28, 0x0 ;  /* 0x00000000001c7882 */ /* 0x000fe40000000000 */
[----:B------:R4:W1:Y:S01]  /*1ef0*/  SYNCS.PHASECHK.TRANS64.TRYWAIT P0, [UR8+0x30], R2 ;  /* 0x00003002ff0075a7 */ /* 0x0008620008001108 */
[----:B------:R-:W-:Y:S01]  /*1f00*/  ULEA UR8, UR27, UR6, 0xd ;  /* 0x000000061b087291 */ /* 0x000fe2000f8e68ff */
[----:B------:R-:W-:Y:S01]  /*1f10*/  UMOV UR29, 0x10000000 ;  /* 0x10000000001d7882 */ /* 0x000fe20000000000 */
[----:B------:R-:W-:-:S02]  /*1f20*/  UMOV UR18, UR34 ;  /* 0x0000002200127c82 */ /* 0x000fc40008000000 */
[----:B------:R-:W-:Y:S02]  /*1f30*/  UIADD3 UR16, UPT, UPT, UR8, 0x4300, URZ ;  /* 0x0000430008107890 */ /* 0x000fe4000fffe0ff */
[----:B------:R-:W-:Y:S01]  /*1f40*/  UIADD3 UR8, UPT, UPT, UR8, 0x10300, URZ ;  /* 0x0001030008087890 */ /* 0x000fe2000fffe0ff */
[----:B------:R-:W-:Y:S01]  /*1f50*/  UMOV UR20, UR36 ;  /* 0x0000002400147c82 */ /* 0x000fe20008000000 */
[----:B------:R-:W-:Y:S01]  /*1f60*/  UMOV UR12, UR36 ;  /* 0x00000024000c7c82 */ /* 0x000fe20008000000 */
[----:B------:R-:W-:Y:S01]  /*1f70*/  UMOV UR9, UR17 ;  /* 0x0000001100097c82 */ /* 0x000fe20008000000 */
[----:B------:R-:W-:Y:S01]  /*1f80*/  UMOV UR11, UR19 ;  /* 0x00000013000b7c82 */ /* 0x000fe20008000000 */
[----:B------:R-:W-:Y:S02]  /*1f90*/  UIADD3 UR25, UPT, UPT, UR25, 0x1, URZ ;  /* 0x0000000119197890 */ /* 0x000fe4000fffe0ff */
[----:B------:R4:W-:Y:S01]  /*1fa0*/  UTMALDG.3D.2CTA [UR16], [UR32], desc[UR28] ;  /* 0x00001c10200075b4 */ /* 0x0009e20008211000 */
[----:B------:R-:W-:Y:S01]  /*1fb0*/  UMOV UR27, UR23 ;  /* 0x00000017001b7c82 */ /* 0x000fe20008000000 */
[----:B------:R-:W-:Y:S01]  /*1fc0*/  UISETP.NE.AND UP0, UPT, UR25, UR26, UPT ;  /* 0x0000001a1900728c */ /* 0x000fe2000bf05270 */
[----:B------:R4:W-:Y:S08]  /*1fd0*/  UTMALDG.3D.2CTA [UR8], [UR30], desc[UR28] ;  /* 0x00001c081e0075b4 */ /* 0x0009f00008211000 */
[----:B----4-:R-:W-:Y:S05]  /*1fe0*/  BRA.U UP0, `(.L_x_38) ;  /* 0xfffffffd004c7547 */ /* 0x010fea000b83ffff */
.L_x_32:
[----:B-1----:R-:W-:Y:S01]  /*1ff0*/  LEA R2, R14, UR6, 0x3 ;  /* 0x000000060e027c11 */ /* 0x002fe2000f8e18ff */
[----:B------:R-:W-:Y:S01]  /*2000*/  NOP ;  /* 0x0000000000007918 */ /* 0x000fe20000000000 */
[----:B--2---:R-:W-:Y:S02]  /*2010*/  SHF.L.U32 R3, R12, 0x1f, RZ ;  /* 0x0000001f0c037819 */ /* 0x004fe400000006ff */
[----:B------:R-:W-:Y:S02]  /*2020*/  LEA R4, R14, UR6, 0x4 ;  /* 0x000000060e047c11 */ /* 0x000fe4000f8e20ff */
[----:B------:R-:W1:Y:S02]  /*2030*/  SYNCS.PHASECHK.TRANS64.TRYWAIT P0, [R2+URZ+0xb0], R3 ;  /* 0x0000b003020075a7 */ /* 0x000e6400080011ff */
[----:B-1----:R-:W-:Y:S05]  /*2040*/  @!P0 BRA `(.L_x_39) ;  /* 0x0000006800848947 */ /* 0x002fea0003800000 */
.L_x_154:
[----:B------:R-:W2:Y:S01]  /*2050*/  LDS.128 R4, [R4+0x140] ;  /* 0x0001400004047984 */ /* 0x000ea20000000c00 */
[----:B------:R-:W-:Y:S01]  /*2060*/  ISETP.GE.AND P0, PT, R26, 0x1, PT ;  /* 0x000000011a00780c */ /* 0x000fe20003f06270 */
[----:B-1----:R-:W-:Y:S01]  /*2070*/  VIADD R2, R2, 0xc0 ;  /* 0x000000c002027836 */ /* 0x002fe20000000000 */
[----:B------:R-:W-:Y:S01]  /*2080*/  @!PT LDS RZ, [RZ] ;  /* 0x00000000fffff984 */ /* 0x000fe20000000800 */
[----:B------:R-:W-:Y:S01]  /*2090*/  @!PT LDS RZ, [RZ] ;  /* 0x00000000fffff984 */ /* 0x000fe20000000800 */
[----:B------:R-:W-:Y:S01]  /*20a0*/  @!PT LDS RZ, [RZ] ;  /* 0x00000000fffff984 */ /* 0x000fe20000000800 */
[----:B------:R-:W-:Y:S01]  /*20b0*/  @!PT LDS RZ, [RZ] ;  /* 0x00000000fffff984 */ /* 0x000fe20000000800 */
[----:B------:R1:W-:Y:S06]  /*20c0*/  MEMBAR.ALL.CTA ;  /* 0x0000000000007992 */ /* 0x0003ec0000008000 */
[----:B-1----:R-:W1:Y:S01]  /*20d0*/  FENCE.VIEW.ASYNC.S ;  /* 0x00000000000073c6 */ /* 0x002e620000000000 */
[----:B------:R-:W-:-:S04]  /*20e0*/  PRMT R2, RZ, 0x654, R2 ;  /* 0x00000654ff027816 */ /* 0x000fc80000000002 */
[----:B-1----:R1:W-:Y:S01]  /*20f0*/  SYNCS.ARRIVE.TRANS64.RED.A1T0 RZ, [R2+URZ], RZ ;  /* 0x000000ff02ff79a7 */ /* 0x0023e200081004ff */
[----:B--2---:R-:W-:-:S13]  /*2100*/  LOP3.LUT P2, RZ, R6, 0x1, RZ, 0xc0, !PT ;  /* 0x0000000106ff7812 */ /* 0x004fda000784c0ff */
[----:B------:R-:W-:Y:S01]  /*2110*/  @P2 SHF.R.U32.HI R3, RZ, 0x10, R5 ;  /* 0x00000010ff032819 */ /* 0x000fe20000011605 */
[----:B------:R-:W-:Y:S01]  /*2120*/  VOTEU.ANY UP0, P2 ;  /* 0x0000000000ff7886 */ /* 0x000fe20001000100 */
[----:B------:R-:W-:Y:S02]  /*2130*/  @P2 MOV R13, R4 ;  /* 0x00000004000d2202 */ /* 0x000fe40000000f00 */
[----:B------:R-:W-:Y:S02]  /*2140*/  @P2 R2UR.BROADCAST UR8, R3 ;  /* 0x00000000030822ca */ /* 0x000fe400008e0000 */
[----:B------:R-:W-:-:S11]  /*2150*/  @P2 LOP3.LUT R11, R5, 0xffff, RZ, 0xc0, !PT ;  /* 0x0000ffff050b2812 */ /* 0x000fd600078ec0ff */
[----:B------:R-:W-:Y:S01]  /*2160*/  @UP0 UMOV UR36, UR8 ;  /* 0x0000000800240c82 */ /* 0x000fe20008000000 */
[----:B-1----:R-:W-:Y:S05]  /*2170*/  @!P0 BRA `(.L_x_40) ;  /* 0x0000000000b88947 */ /* 0x002fea0003800000 */
[----:B------:R-:W3:Y:S01]  /*2180*/  LDC.64 R4, c[0x0][0xb18] ;  /* 0x0002c600ff047b82 */ /* 0x000ee20000000a00 */
[----:B------:R-:W-:-:S07]  /*2190*/  ISETP.NE.AND P3, PT, R26, 0x1, PT ;  /* 0x000000011a00780c */ /* 0x000fce0003f65270 */
[----:B------:R-:W1:Y:S08]  /*21a0*/  LDC.64 R6, c[0x0][0xb10] ;  /* 0x0002c400ff067b82 */ /* 0x000e700000000a00 */
[----:B------:R-:W2:Y:S08]  /*21b0*/  LDC R17, c[0x0][0xb20] ;  /* 0x0002c800ff117b82 */ /* 0x000eb00000000800 */
[----:B------:R-:W4:Y:S01]  /*21c0*/  LDC R18, c[0x0][0xb0c] ;  /* 0x0002c300ff127b82 */ /* 0x000f220000000800 */
[----:B---3--:R-:W-:Y:S01]  /*21d0*/  IMAD.HI.U32 R22, R0, R5, RZ ;  /* 0x0000000500167227 */ /* 0x008fe200078e00ff */
[----:B------:R-:W-:-:S06]  /*21e0*/  ISETP.NE.AND P0, PT, R4, 0x1, PT ;  /* 0x000000010400780c */ /* 0x000fcc0003f05270 */
[----:B------:R-:W3:Y:S01]  /*21f0*/  LDC.64 R2, c[0x0][0xb28] ;  /* 0x0002ca00ff027b82 */ /* 0x000ee20000000a00 */
[----:B-1----:R-:W-:-:S04]  /*2200*/  IMAD.HI.U32 R20, R9, R6, RZ ;  /* 0x0000000609147227 */ /* 0x002fc800078e00ff */
[----:B------:R-:W-:Y:S01]  /*2210*/  IMAD.HI.U32 R24, R13, R6, RZ ;  /* 0x000000060d187227 */ /* 0x000fe200078e00ff */
[----:B------:R-:W-:Y:S02]  /*2220*/  SHF.R.U32.HI R20, RZ, R7, R20 ;  /* 0x00000007ff147219 */ /* 0x000fe40000011614 */
[----:B--2---:R-:W-:Y:S01]  /*2230*/  SHF.R.U32.HI R19, RZ, R17, R22 ;  /* 0x00000011ff137219 */ /* 0x004fe20000011616 */
[----:B------:R-:W-:Y:S01]  /*2240*/  IMAD.HI.U32 R22, R11, R5, RZ ;  /* 0x000000050b167227 */ /* 0x000fe200078e00ff */
[----:B------:R-:W-:Y:S02]  /*2250*/  SHF.R.U32.HI R24, RZ, R7, R24 ;  /* 0x00000007ff187219 */ /* 0x000fe40000011618 */
[----:B------:R-:W-:Y:S02]  /*2260*/  SEL R19, R0, R19, !P0 ;  /* 0x0000001300137207 */ /* 0x000fe40004000000 */
[----:B------:R-:W-:Y:S02]  /*2270*/  SHF.R.U32.HI R22, RZ, R17, R22 ;  /* 0x00000011ff167219 */ /* 0x000fe40000011616 */
[----:B----4-:R-:W-:-:S02]  /*2280*/  ISETP.NE.AND P1, PT, R18, 0x1, PT ;  /* 0x000000011200780c */ /* 0x010fc40003f25270 */
[----:B------:R-:W-:Y:S02]  /*2290*/  SEL R5, R11, R22, !P0 ;  /* 0x000000160b057207 */ /* 0x000fe40004000000 */
[----:B------:R-:W-:Y:S02]  /*22a0*/  SEL R21, R9, R20, !P1 ;  /* 0x0000001409157207 */ /* 0x000fe40004800000 */
[----:B------:R-:W-:Y:S01]  /*22b0*/  SEL R7, R13, R24, !P1 ;  /* 0x000000180d077207 */ /* 0x000fe20004800000 */
[----:B---3--:R-:W-:Y:S01]  /*22c0*/  IMAD.HI.U32 R20, R19, R2, RZ ;  /* 0x0000000213147227 */ /* 0x008fe200078e00ff */
[----:B------:R-:W-:-:S03]  /*22d0*/  IADD3 R17, PT, PT, -R5, RZ, RZ ;  /* 0x000000ff05117210 */ /* 0x000fc60007ffe1ff */
        /* <DEDUP_REMOVED lines=11> */
[----:B------:R-:W-:-:S04]  /*2390*/  @!P0 IMAD.HI.U32 R20, R7, R2, RZ ;  /* 0x0000000207148227 */ /* 0x000fc800078e00ff */
[----:B------:R-:W-:Y:S01]  /*23a0*/  IMAD.MOV R2, RZ, RZ, -R6 ;  /* 0x000000ffff027224 */ /* 0x000fe200078e0a06 */
[----:B------:R-:W-:-:S03]  /*23b0*/  @!P0 SHF.R.U32.HI R20, RZ, R3, R20 ;  /* 0x00000003ff148219 */ /* 0x000fc60000011614 */
[----:B------:R-:W-:Y:S01]  /*23c0*/  IMAD R2, R26, R2, R5 ;  /* 0x000000021a027224 */ /* 0x000fe200078e0205 */
        /* <DEDUP_REMOVED lines=9> */
.L_x_40:
[----:B------:R-:W1:Y:S02]  /*2460*/  LDCU UR8, c[0x0][0xb30] ;  /* 0x00016600ff0877ac */ /* 0x000e640008000800 */
[----:B-1----:R-:W-:-:S09]  /*2470*/  UISETP.NE.AND UP0, UPT, UR8, 0x1, UPT ;  /* 0x000000010800788c */ /* 0x002fd2000bf05270 */
[----:B------:R-:W-:Y:S05]  /*2480*/  BRA.U UP0, `(.L_x_41) ;  /* 0x0000000100407547 */ /* 0x000fea000b800000 */
[----:B------:R-:W1:Y:S08]  /*2490*/  LDC.64 R4, c[0x0][0xb10] ;  /* 0x0002c400ff047b82 */ /* 0x000e700000000a00 */
[----:B------:R-:W2:Y:S08]  /*24a0*/  LDC.64 R2, c[0x0][0xb18] ;  /* 0x0002c600ff027b82 */ /* 0x000eb00000000a00 */
[----:B------:R-:W4:Y:S08]  /*24b0*/  LDC R6, c[0x0][0xb20] ;  /* 0x0002c800ff067b82 */ /* 0x000f300000000800 */
[----:B------:R-:W3:Y:S01]  /*24c0*/  LDC R18, c[0x0][0xb0c] ;  /* 0x0002c300ff127b82 */ /* 0x000ee20000000800 */
[----:B-1----:R-:W-:-:S05]  /*24d0*/  IMAD.HI.U32 R4, R13, R4, RZ ;  /* 0x000000040d047227 */ /* 0x002fca00078e00ff */
[----:B------:R-:W-:Y:S01]  /*24e0*/  SHF.R.U32.HI R4, RZ, R5, R4 ;  /* 0x00000005ff047219 */ /* 0x000fe20000011604 */
[----:B--2---:R-:W-:Y:S01]  /*24f0*/  IMAD.HI.U32 R3, R11, R3, RZ ;  /* 0x000000030b037227 */ /* 0x004fe200078e00ff */
[----:B------:R-:W-:-:S04]  /*2500*/  ISETP.NE.AND P0, PT, R2, 0x1, PT ;  /* 0x000000010200780c */ /* 0x000fc80003f05270 */
[----:B----4-:R-:W-:-:S04]  /*2510*/  SHF.R.U32.HI R6, RZ, R6, R3 ;  /* 0x00000006ff067219 */ /* 0x010fc80000011603 */
[----:B------:R-:W-:Y:S02]  /*2520*/  SEL R3, R11, R6, !P0 ;  /* 0x000000060b037207 */ /* 0x000fe40004000000 */
[----:B---3--:R-:W-:-:S04]  /*2530*/  ISETP.NE.AND P1, PT, R18, 0x1, PT ;  /* 0x000000011200780c */ /* 0x008fc80003f25270 */
[----:B------:R-:W-:-:S05]  /*2540*/  SEL R4, R13, R4, !P1 ;  /* 0x000000040d047207 */ /* 0x000fca0004800000 */
[----:B------:R-:W-:Y:S02]  /*2550*/  IMAD.IADD R5, R3, 0x1, -R4 ;  /* 0x0000000103057824 */ /* 0x000fe400078e0a04 */
[----:B------:R-:W-:Y:S02]  /*2560*/  IMAD.IADD R3, R4, 0x1, -R3 ;  /* 0x0000000104037824 */ /* 0x000fe400078e0a03 */
[----:B------:R-:W-:Y:S02]  /*2570*/  IMAD R13, R5, R18, R13 ;  /* 0x00000012050d7224 */ /* 0x000fe400078e020d */
[----:B------:R-:W-:-:S07]  /*2580*/  IMAD R11, R3, R2, R11 ;  /* 0x00000002030b7224 */ /* 0x000fce00078e020b */
.L_x_41:
[----:B------:R-:W-:Y:S01]  /*2590*/  VIADD R14, R14, 0x1 ;  /* 0x000000010e0e7836 */ /* 0x000fe20000000000 */
[----:B------:R-:W-:Y:S01]  /*25a0*/  PLOP3.LUT P1, PT, PT, PT, PT, 0x80, 0x8 ;  /* 0x000000000008781c */ /* 0x000fe20003f2f070 */
[----:B------:R-:W-:Y:S02]  /*25b0*/  IMAD.IADD R21, R13, 0x1, R60 ;  /* 0x000000010d157824 */ /* 0x000fe400078e023c */
[----:B------:R-:W-:Y:S01]  /*25c0*/  IMAD.IADD R20, R11, 0x1, R58 ;  /* 0x000000010b147824 */ /* 0x000fe200078e023a */
[----:B------:R-:W-:-:S04]  /*25d0*/  ISETP.NE.AND P0, PT, R14, 0x2, PT ;  /* 0x000000020e00780c */ /* 0x000fc80003f05270 */
[----:B------:R-:W-:Y:S02]  /*25e0*/  SEL R3, RZ, 0x1, P0 ;  /* 0x00000001ff037807 */ /* 0x000fe40000000000 */
[----:B------:R-:W-:Y:S02]  /*25f0*/  SEL R14, R14, RZ, P0 ;  /* 0x000000ff0e0e7207 */ /* 0x000fe40000000000 */
[----:B------:R-:W-:Y:S01]  /*2600*/  LOP3.LUT R12, R12, R3, RZ, 0x3c, !PT ;  /* 0x000000030c0c7212 */ /* 0x000fe200078e3cff */
[----:B------:R-:W-:Y:S06]  /*2610*/  @P2 BRA `(.L_x_42) ;  /* 0xfffffff000642947 */ /* 0x000fec000383ffff */
[----:B------:R-:W-:Y:S01]  /*2620*/  UIADD3 UR6, UPT, UPT, UR6, 0x30, URZ ;  /* 0x0000003006067890 */ /* 0x000fe2000fffe0ff */
[----:B------:R-:W-:-:S03]  /*2630*/  SHF.L.U32 R3, R15, 0x1f, RZ ;  /* 0x0000001f0f037819 */ /* 0x000fc600000006ff */
[----:B------:R-:W-:-:S09]  /*2640*/  ULEA UR4, UR23, UR6, 0x3 ;  /* 0x0000000617047291 */ /* 0x000fd2000f8e18ff */
[----:B------:R-:W1:Y:S02]  /*2650*/  SYNCS.PHASECHK.TRANS64.TRYWAIT P0, [UR4], R3 ;  /* 0x00000003ff0075a7 */ /* 0x000e640008001104 */
[----:B-1----:R-:W-:Y:S05]  /*2660*/  @!P0 BRA `(.L_x_43) ;  /* 0x0000006400108947 */ /* 0x002fea0003800000 */
.L_x_156:
[----:B------:R-:W-:-:S04]  /*2670*/  UIADD3 UR5, UPT, UPT, UR23, 0x1, URZ ;  /* 0x0000000117057890 */ /* 0x000fc8000fffe0ff */
[----:B------:R-:W-:-:S04]  /*2680*/  UISETP.NE.AND UP0, UPT, UR5, 0x6, UPT ;  /* 0x000000060500788c */ /* 0x000fc8000bf05270 */
[----:B------:R-:W-:Y:S02]  /*2690*/  USEL UR7, URZ, 0x1, UP0 ;  /* 0x00000001ff077887 */ /* 0x000fe40008000000 */
[----:B------:R-:W-:-:S04]  /*26a0*/  USEL UR5, UR5, URZ, UP0 ;  /* 0x000000ff05057287 */ /* 0x000fc80008000000 */
[----:B------:R-:W-:Y:S01]  /*26b0*/  ULEA UR4, UR5, UR6, 0x3 ;  /* 0x0000000605047291 */ /* 0x000fe2000f8e18ff */
[----:B------:R-:W-:-:S04]  /*26c0*/  LOP3.LUT R2, R15, UR7, RZ, 0x3c, !PT ;  /* 0x000000070f027c12 */ /* 0x000fc8000f8e3cff */
[----:B-1----:R-:W-:-:S04]  /*26d0*/  SHF.L.U32 R3, R2, 0x1f, RZ ;  /* 0x0000001f02037819 */ /* 0x002fc800000006ff */
[----:B------:R-:W1:Y:S02]  /*26e0*/  SYNCS.PHASECHK.TRANS64.TRYWAIT P0, [UR4], R3 ;  /* 0x00000003ff0075a7 */ /* 0x000e640008001104 */
[----:B-1----:R-:W-:Y:S05]  /*26f0*/  @!P0 BRA `(.L_x_44) ;  /* 0x0000006400048947 */ /* 0x002fea0003800000 */
.L_x_158:
        /* <DEDUP_REMOVED lines=9> */
.L_x_160:
        /* <DEDUP_REMOVED lines=9> */
.L_x_162:
        /* <DEDUP_REMOVED lines=9> */
.L_x_164:
[----:B------:R-:W-:-:S04]  /*28b0*/  UIADD3 UR5, UPT, UPT, UR5, 0x1, URZ ;  /* 0x0000000105057890 */ /* 0x000fc8000fffe0ff */
[----:B------:R-:W-:-:S04]  /*28c0*/  UISETP.NE.AND UP0, UPT, UR5, 0x6, UPT ;  /* 0x000000060500788c */ /* 0x000fc8000bf05270 */
[----:B------:R-:W-:Y:S02]  /*28d0*/  USEL UR4, URZ, 0x1, UP0 ;  /* 0x00000001ff047887 */ /* 0x000fe40008000000 */
[----:B------:R-:W-:-:S04]  /*28e0*/  USEL UR5, UR5, URZ, UP0 ;  /* 0x000000ff05057287 */ /* 0x000fc80008000000 */
[----:B------:R-:W-:Y:S01]  /*28f0*/  ULEA UR5, UR5, UR6, 0x3 ;  /* 0x0000000605057291 */ /* 0x000fe2000f8e18ff */
[----:B-1----:R-:W-:-:S04]  /*2900*/  LOP3.LUT R3, R2, UR4, RZ, 0x3c, !PT ;  /* 0x0000000402037c12 */ /* 0x002fc8000f8e3cff */
[----:B------:R-:W-:Y:S01]  /*2910*/  SHF.L.U32 R3, R3, 0x1f, RZ ;  /* 0x0000001f03037819 */ /* 0x000fe200000006ff */
[----:B---3--:R-:W-:-:S07]  /*2920*/  IMAD.U32 R0, RZ, RZ, UR5 ;  /* 0x00000005ff007e24 */ /* 0x008fce000f8e00ff */
.L_x_48:
[----:B-1----:R1:W2:Y:S02]  /*2930*/  SYNCS.PHASECHK.TRANS64.TRYWAIT P0, [R0+URZ], R3 ;  /* 0x00000003000075a7 */ /* 0x0022a400080011ff */
[----:B--2---:R-:W-:Y:S05]  /*2940*/  @!P0 NANOSLEEP.SYNCS 0x989680 ;  /* 0x009896800000895d */ /* 0x004fea0003900000 */
[----:B------:R-:W2:Y:S02]  /*2950*/  @!P0 SYNCS.PHASECHK.TRANS64 P0, [R0+URZ], R3 ;  /* 0x00000003000085a7 */ /* 0x000ea400080010ff */
[----:B--2---:R-:W-:Y:S05]  /*2960*/  @P0 EXIT ;  /* 0x000000000000094d */ /* 0x004fea0003800000 */
[----:B------:R-:W-:Y:S05]  /*2970*/  BRA `(.L_x_48) ;  /* 0xfffffffc00ec7947 */ /* 0x000fea000383ffff */
.L_x_22:
[----:B------:R-:W-:-:S04]  /*2980*/  UISETP.NE.AND UP1, UPT, UR37, URZ, UPT ;  /* 0x000000ff2500728c */ /* 0x000fc8000bf25270 */
[----:B------:R-:W-:-:S09]  /*2990*/  UISETP.NE.OR UP1, UPT, UR10, 0x1, UP1 ;  /* 0x000000010a00788c */ /* 0x000fd20008f25670 */
[----:B------:R-:W-:Y:S05]  /*29a0*/  BRA.U UP1, `(.L_x_49) ;  /* 0x00000005014c7547 */ /* 0x000fea000b800000 */
[----:B------:R-:W-:Y:S01]  /*29b0*/  HFMA2 R11, -RZ, RZ, 0, 0 ;  /* 0x00000000ff0b7431 */ /* 0x000fe200000001ff */
[----:B------:R-:W-:Y:S01]  /*29c0*/  ISETP.GE.U32.AND P2, PT, R10, 0x2, PT ;  /* 0x000000020a00780c */ /* 0x000fe20003f46070 */
[----:B------:R-:W-:Y:S01]  /*29d0*/  IMAD.MOV.U32 R12, RZ, RZ, 0x1 ;  /* 0x00000001ff0c7424 */ /* 0x000fe200078e00ff */
[----:B------:R-:W-:Y:S01]  /*29e0*/  CS2R R8, SRZ ;  /* 0x0000000000087805 */ /* 0x000fe2000001ff00 */
[----:B------:R-:W-:Y:S01]  /*29f0*/  IMAD.MOV.U32 R3, RZ, RZ, RZ ;  /* 0x000000ffff037224 */ /* 0x000fe200078e00ff */
[----:B------:R-:W-:Y:S01]  /*2a00*/  UMOV UR4, 0x400 ;  /* 0x0000040000047882 */ /* 0x000fe20000000000 */
[----:B------:R-:W-:Y:S01]  /*2a10*/  UMOV UR6, URZ ;  /* 0x000000ff00067c82 */ /* 0x000fe20008000000 */
[----:B------:R-:W-:-:S12]  /*2a20*/  ULEA UR37, UR37, UR4, 0x18 ;  /* 0x0000000425257291 */ /* 0x000fd8000f8ec0ff */
.L_x_53:
[----:B------:R-:W-:Y:S02]  /*2a30*/  LEA R0, R3, UR37, 0x3 ;  /* 0x0000002503007c11 */ /* 0x000fe4000f8e18ff */
[----:B------:R-:W-:-:S03]  /*2a40*/  SHF.L.U32 R5, R8, 0x1f, RZ ;  /* 0x0000001f08057819 */ /* 0x000fc600000006ff */
[----:B------:R-:W-:Y:S01]  /*2a50*/  VIADD R4, R0, 0x120 ;  /* 0x0000012000047836 */ /* 0x000fe20000000000 */
[----:B------:R-:W1:Y:S02]  /*2a60*/  SYNCS.PHASECHK.TRANS64.TRYWAIT P0, [R0+URZ+0x110], R5 ;  /* 0x00011005000075a7 */ /* 0x000e6400080011ff */
[----:B-1----:R-:W-:Y:S05]  /*2a70*/  @!P0 BRA `(.L_x_50) ;  /* 0x0000006000848947 */ /* 0x002fea0003800000 */
.L_x_165:
[----:B------:R-:W-:Y:S01]  /*2a80*/  ULEA UR5, UR6, UR37, 0x3 ;  /* 0x0000002506057291 */ /* 0x000fe2000f8e18ff */
[----:B------:R-:W-:Y:S01]  /*2a90*/  PRMT R4, RZ, 0x654, R4 ;  /* 0x00000654ff047816 */ /* 0x000fe20000000004 */
[----:B-1----:R-:W-:Y:S01]  /*2aa0*/  @!P2 IMAD.MOV.U32 R5, RZ, RZ, 0x10 ;  /* 0x00000010ff05a424 */ /* 0x002fe200078e00ff */
[----:B------:R-:W-:Y:S01]  /*2ab0*/  SHF.L.U32 R7, R12, 0x1f, RZ ;  /* 0x0000001f0c077819 */ /* 0x000fe200000006ff */
[----:B------:R-:W-:Y:S01]  /*2ac0*/  UIADD3 UR4, UPT, UPT, UR5, 0xb0, URZ ;  /* 0x000000b005047890 */ /* 0x000fe2000fffe0ff */
[----:B------:R1:W-:Y:S05]  /*2ad0*/  SYNCS.ARRIVE.TRANS64.RED.A1T0 RZ, [R4+URZ], RZ ;  /* 0x000000ff04ff79a7 */ /* 0x0003ea00081004ff */
[----:B------:R-:W-:Y:S01]  /*2ae0*/  IMAD.U32 R13, RZ, RZ, UR4 ;  /* 0x00000004ff0d7e24 */ /* 0x000fe2000f8e00ff */
[----:B------:R-:W2:Y:S04]  /*2af0*/  SYNCS.PHASECHK.TRANS64.TRYWAIT P0, [UR5+0xc0], R7 ;  /* 0x0000c007ff0075a7 */ /* 0x000ea80008001105 */
[----:B------:R-:W-:Y:S01]  /*2b00*/  PRMT R13, R10, 0x654, R13 ;  /* 0x000006540a0d7816 */ /* 0x000fe2000000000d */
[----:B-12---:R-:W-:Y:S06]  /*2b10*/  @!P0 BRA `(.L_x_51) ;  /* 0x0000006000708947 */ /* 0x006fec0003800000 */
.L_x_167:
[----:B------:R-:W-:Y:S01]  /*2b20*/  ULEA UR4, UR6, UR37, 0x4 ;  /* 0x0000002506047291 */ /* 0x000fe2000f8e20ff */
[----:B------:R-:W-:Y:S01]  /*2b30*/  SEL R2, R13, R2, !P2 ;  /* 0x000000020d027207 */ /* 0x000fe20005000000 */
[----:B------:R-:W-:Y:S01]  /*2b40*/  UIADD3 UR5, UPT, UPT, UR5, 0xb0, URZ ;  /* 0x000000b005057890 */ /* 0x000fe2000fffe0ff */
[----:B-1----:R-:W-:Y:S01]  /*2b50*/  LEA R0, R11, UR37, 0x3 ;  /* 0x000000250b007c11 */ /* 0x002fe2000f8e18ff */
[----:B------:R-:W-:Y:S01]  /*2b60*/  UIADD3 UR4, UPT, UPT, UR4, 0x140, URZ ;  /* 0x0000014004047890 */ /* 0x000fe2000fffe0ff */
[----:B------:R1:W-:Y:S01]  /*2b70*/  @!P2 SYNCS.ARRIVE.TRANS64.RED RZ, [R2+URZ], R5 ;  /* 0x0000000502ffa9a7 */ /* 0x0003e200080004ff */
[----:B------:R-:W-:Y:S01]  /*2b80*/  UIADD3 UR6, UPT, UPT, UR6, 0x1, URZ ;  /* 0x0000000106067890 */ /* 0x000fe2000fffe0ff */
[----:B------:R-:W-:-:S03]  /*2b90*/  VIADD R3, R3, 0x1 ;  /* 0x0000000103037836 */ /* 0x000fc60000000000 */
[----:B------:R-:W-:Y:S02]  /*2ba0*/  UISETP.NE.AND UP0, UPT, UR6, 0x2, UPT ;  /* 0x000000020600788c */ /* 0x000fe4000bf05270 */
[----:B------:R-:W-:Y:S01]  /*2bb0*/  ISETP.NE.AND P0, PT, R3, 0x2, PT ;  /* 0x000000020300780c */ /* 0x000fe20003f05270 */
[----:B------:R-:W-:Y:S06]  /*2bc0*/  UGETNEXTWORKID.BROADCAST [UR4], [UR5] ;  /* 0x00000000040073ca */ /* 0x000fec0008000100 */
[----:B------:R-:W-:Y:S02]  /*2bd0*/  USEL UR4, URZ, 0x1, UP0 ;  /* 0x00000001ff047887 */ /* 0x000fe40008000000 */
[----:B------:R-:W-:-:S04]  /*2be0*/  USEL UR6, UR6, URZ, UP0 ;  /* 0x000000ff06067287 */ /* 0x000fc80008000000 */
[----:B------:R-:W-:Y:S02]  /*2bf0*/  LOP3.LUT R12, R12, UR4, RZ, 0x3c, !PT ;  /* 0x000000040c0c7c12 */ /* 0x000fe4000f8e3cff */
[----:B-1----:R-:W-:-:S04]  /*2c00*/  SHF.L.U32 R5, R9, 0x1f, RZ ;  /* 0x0000001f09057819 */ /* 0x002fc800000006ff */
[----:B------:R-:W1:Y:S02]  /*2c10*/  SYNCS.PHASECHK.TRANS64.TRYWAIT P1, [R0+URZ+0xb0], R5 ;  /* 0x0000b005000075a7 */ /* 0x000e6400080211ff */
[----:B-1----:R-:W-:Y:S05]  /*2c20*/  @!P1 BRA `(.L_x_52) ;  /* 0x0000006000449947 */ /* 0x002fea0003800000 */
.L_x_168:
[----:B------:R-:W-:Y:S01]  /*2c30*/  LEA R4, R11, UR37, 0x4 ;  /* 0x000000250b047c11 */ /* 0x000fe2000f8e20ff */
[----:B-1----:R-:W-:Y:S01]  /*2c40*/  VIADD R0, R0, 0xc0 ;  /* 0x000000c000007836 */ /* 0x002fe20000000000 */
[----:B------:R-:W-:Y:S01]  /*2c50*/  SEL R3, R3, RZ, P0 ;  /* 0x000000ff03037207 */ /* 0x000fe20000000000 */
[----:B------:R-:W-:-:S03]  /*2c60*/  VIADD R11, R11, 0x1 ;  /* 0x000000010b0b7836 */ /* 0x000fc60000000000 */
[----:B------:R-:W1:Y:S01]  /*2c70*/  LDS.128 R4, [R4+0x140] ;  /* 0x0001400004047984 */ /* 0x000e620000000c00 */
[----:B------:R-:W-:Y:S02]  /*2c80*/  PRMT R0, RZ, 0x654, R0 ;  /* 0x00000654ff007816 */ /* 0x000fe40000000000 */
[C---:B------:R-:W-:Y:S01]  /*2c90*/  ISETP.NE.AND P1, PT, R11.reuse, 0x2, PT ;  /* 0x000000020b00780c */ /* 0x040fe20003f25270 */
[----:B------:R-:W-:Y:S01]  /*2ca0*/  @!PT LDS RZ, [RZ] ;  /* 0x00000000fffff984 */ /* 0x000fe20000000800 */
[----:B------:R-:W-:Y:S01]  /*2cb0*/  @!PT LDS RZ, [RZ] ;  /* 0x00000000fffff984 */ /* 0x000fe20000000800 */
[----:B------:R-:W-:Y:S01]  /*2cc0*/  @!PT LDS RZ, [RZ] ;  /* 0x00000000fffff984 */ /* 0x000fe20000000800 */
[----:B------:R-:W-:Y:S01]  /*2cd0*/  @!PT LDS RZ, [RZ] ;  /* 0x00000000fffff984 */ /* 0x000fe20000000800 */
[----:B------:R2:W-:Y:S06]  /*2ce0*/  MEMBAR.ALL.CTA ;  /* 0x0000000000007992 */ /* 0x0005ec0000008000 */
[----:B--2---:R-:W2:Y:S01]  /*2cf0*/  FENCE.VIEW.ASYNC.S ;  /* 0x00000000000073c6 */ /* 0x004ea20000000000 */
[----:B------:R-:W-:Y:S01]  /*2d00*/  SEL R11, R11, RZ, P1 ;  /* 0x000000ff0b0b7207 */ /* 0x000fe20000800000 */
[----:B--2---:R2:W-:Y:S01]  /*2d10*/  SYNCS.ARRIVE.TRANS64.RED.A1T0 RZ, [R0+URZ], RZ ;  /* 0x000000ff00ff79a7 */ /* 0x0045e200081004ff */
[----:B-1----:R-:W-:-:S02]  /*2d20*/  LOP3.LUT P3, RZ, R6, 0x1, RZ, 0xc0, !PT ;  /* 0x0000000106ff7812 */ /* 0x002fc4000786c0ff */
[----:B------:R-:W-:-:S04]  /*2d30*/  SEL R5, RZ, 0x1, P0 ;  /* 0x00000001ff057807 */ /* 0x000fc80000000000 */
[----:B------:R-:W-:Y:S02]  /*2d40*/  LOP3.LUT R8, R8, R5, RZ, 0x3c, !PT ;  /* 0x0000000508087212 */ /* 0x000fe400078e3cff */
[----:B--2---:R-:W-:-:S04]  /*2d50*/  SEL R0, RZ, 0x1, P1 ;  /* 0x00000001ff007807 */ /* 0x004fc80000800000 */
[----:B------:R-:W-:Y:S01]  /*2d60*/  LOP3.LUT R9, R9, R0, RZ, 0x3c, !PT ;  /* 0x0000000009097212 */ /* 0x000fe200078e3cff */
[----:B------:R-:W-:Y:S06]  /*2d70*/  @P3 BRA `(.L_x_53) ;  /* 0xfffffffc002c3947 */ /* 0x000fec000383ffff */
[----:B------:R-:W-:Y:S01]  /*2d80*/  ULEA UR5, UR6, UR37, 0x3 ;  /* 0x0000002506057291 */ /* 0x000fe2000f8e18ff */
[----:B------:R-:W-:-:S08]  /*2d90*/  SHF.L.U32 R3, R12, 0x1f, RZ ;  /* 0x0000001f0c037819 */ /* 0x000fd000000006ff */
[----:B------:R-:W1:Y:S02]  /*2da0*/  SYNCS.PHASECHK.TRANS64 P0, [UR5+0xc0], R3 ;  /* 0x0000c003ff0075a7 */ /* 0x000e640008001005 */
[----:B-1----:R-:W-:Y:S05]  /*2db0*/  @P0 BRA `(.L_x_54) ;  /* 0x0000000000080947 */ /* 0x002fea0003800000 */
[----:B------:R-:W1:Y:S02]  /*2dc0*/  SYNCS.PHASECHK.TRANS64.TRYWAIT P0, [UR5+0xc0], R3 ;  /* 0x0000c003ff0075a7 */ /* 0x000e640008001105 */
[----:B-1----:R-:W-:Y:S05]  /*2dd0*/  @!P0 BRA `(.L_x_55) ;  /* 0x0000005c00ec8947 */ /* 0x002fea0003800000 */
.L_x_54:
[----:B------:R-:W-:-:S04]  /*2de0*/  UIADD3 UR4, UPT, UPT, UR6, 0x1, URZ ;  /* 0x0000000106047890 */ /* 0x000fc8000fffe0ff */
[----:B------:R-:W-:-:S04]  /*2df0*/  UISETP.NE.AND UP0, UPT, UR4, 0x2, UPT ;  /* 0x000000020400788c */ /* 0x000fc8000bf05270 */
[----:B------:R-:W-:Y:S02]  /*2e00*/  USEL UR7, URZ, 0x1, UP0 ;  /* 0x00000001ff077887 */ /* 0x000fe40008000000 */
[----:B------:R-:W-:-:S04]  /*2e10*/  USEL UR4, UR4, URZ, UP0 ;  /* 0x000000ff04047287 */ /* 0x000fc80008000000 */
[----:B------:R-:W-:Y:S01]  /*2e20*/  ULEA UR4, UR4, UR37, 0x3 ;  /* 0x0000002504047291 */ /* 0x000fe2000f8e18ff */
[----:B-1----:R-:W-:-:S04]  /*2e30*/  LOP3.LUT R3, R12, UR7, RZ, 0x3c, !PT ;  /* 0x000000070c037c12 */ /* 0x002fc8000f8e3cff */
[----:B------:R-:W-:-:S04]  /*2e40*/  SHF.L.U32 R0, R3, 0x1f, RZ ;  /* 0x0000001f03007819 */ /* 0x000fc800000006ff */
[----:B------:R-:W1:Y:S02]  /*2e50*/  SYNCS.PHASECHK.TRANS64 P0, [UR4+0xc0], R0 ;  /* 0x0000c000ff0075a7 */ /* 0x000e640008001004 */
[----:B-1----:R-:W-:Y:S05]  /*2e60*/  @P0 EXIT ;  /* 0x000000000000094d */ /* 0x002fea0003800000 */
[----:B------:R-:W-:Y:S02]  /*2e70*/  SHF.L.U32 R3, R3, 0x1f, RZ ;  /* 0x0000001f03037819 */ /* 0x000fe400000006ff */
[----:B------:R-:W-:-:S07]  /*2e80*/  MOV R0, UR4 ;  /* 0x0000000400007c02 */ /* 0x000fce0008000f00 */
.L_x_56:
[----:B-1----:R1:W2:Y:S02]  /*2e90*/  SYNCS.PHASECHK.TRANS64.TRYWAIT P0, [R0+URZ+0xc0], R3 ;  /* 0x0000c003000075a7 */ /* 0x0022a400080011ff */
[----:B--2---:R-:W-:Y:S05]  /*2ea0*/  @!P0 NANOSLEEP.SYNCS 0x989680 ;  /* 0x009896800000895d */ /* 0x004fea0003900000 */
[----:B------:R-:W2:Y:S02]  /*2eb0*/  @!P0 SYNCS.PHASECHK.TRANS64 P0, [R0+URZ+0xc0], R3 ;  /* 0x0000c003000085a7 */ /* 0x000ea400080010ff */
[----:B--2---:R-:W-:Y:S05]  /*2ec0*/  @P0 EXIT ;  /* 0x000000000000094d */ /* 0x004fea0003800000 */
[----:B------:R-:W-:Y:S05]  /*2ed0*/  BRA `(.L_x_56) ;  /* 0xfffffffc00ec7947 */ /* 0x000fea000383ffff */
.L_x_49:
[----:B------:R-:W-:Y:S05]  /*2ee0*/  BRA.U UP4, `(.L_x_57) ;  /* 0x0000001104d07547 */ /* 0x000fea000b800000 */
[----:B------:R-:W-:Y:S01]  /*2ef0*/  UMOV UR6, 0x40 ;  /* 0x0000004000067882 */ /* 0x000fe20000000000 */
[----:B------:R-:W-:Y:S01]  /*2f00*/  NOP ;  /* 0x0000000000007918 */ /* 0x000fe20000000000 */
[----:B------:R-:W-:Y:S01]  /*2f10*/  ULEA UR6, UR37, UR6, 0x18 ;  /* 0x0000000625067291 */ /* 0x000fe2000f8ec0ff */
[----:B------:R-:W-:Y:S02]  /*2f20*/  UMOV UR7, 0x400 ;  /* 0x0000040000077882 */ /* 0x000fe40000000000 */
[----:B------:R-:W-:-:S06]  /*2f30*/  ULEA UR37, UR37, UR7, 0x18 ;  /* 0x0000000725257291 */ /* 0x000fcc000f8ec0ff */
[----:B------:R-:W1:Y:S02]  /*2f40*/  LDS.U8 R2, [UR6+0x1c] ;  /* 0x00001c06ff027984 */ /* 0x000e640008000000 */
[----:B-1----:R-:W-:-:S13]  /*2f50*/  ISETP.NE.AND P0, PT, R2, RZ, PT ;  /* 0x000000ff0200720c */ /* 0x002fda0003f05270 */
[----:B------:R-:W-:Y:S05]  /*2f60*/  @P0 BRA `(.L_x_58) ;  /* 0x0000000400080947 */ /* 0x000fea0003800000 */
[----:B------:R-:W-:Y:S02]  /*2f70*/  UISETP.NE.U32.AND UP0, UPT, UR5, 0x1, UPT ;  /* 0x000000010500788c */ /* 0x000fe4000bf05070 */
[----:B------:R-:W-:-:S07]  /*2f80*/  UIADD3 UR8, UPT, UPT, UR6, 0x8, URZ ;  /* 0x0000000806087890 */ /* 0x000fce000fffe0ff */
[----:B------:R-:W-:Y:S05]  /*2f90*/  BRA.U !UP0, `(.L_x_59) ;  /* 0x00000001089c7547 */ /* 0x000fea000b800000 */
[----:B------:R-:W-:Y:S01]  /*2fa0*/  ELECT P0, URZ, PT ;  /* 0x0000000000ff782f */ /* 0x000fe20003800000 */
[----:B------:R-:W-:-:S12]  /*2fb0*/  BSSY B0, `(.L_x_59) ;  /* 0x0000025000007945 */ /* 0x000fd80003800000 */
[----:B------:R-:W-:Y:S05]  /*2fc0*/  @!P0 BRA `(.L_x_60) ;  /* 0x00000000008c8947 */ /* 0x000fea0003800000 */
[----:B------:R-:W-:-:S05]  /*2fd0*/  UMOV UR7, 0x10 ;  /* 0x0000001000077882 */ /* 0x000fca0000000000 */
[----:B------:R-:W-:Y:S04]  /*2fe0*/  DEPBAR.LE SB1, 0x36 ;  /* 0x00009d800000791a */ /* 0x000fe80000000000 */
[----:B------:R-:W1:Y:S02]  /*2ff0*/  UTCATOMSWS.2CTA.FIND_AND_SET.ALIGN UP1, UR7, UR7 ;  /* 0x00000007000775e3 */ /* 0x000e640008220800 */
[----:B-1----:R-:W-:Y:S01]  /*3000*/  MOV R11, UR7 ;  /* 0x00000007000b7c02 */ /* 0x002fe20008000f00 */
[----:B------:R-:W-:Y:S06]  /*3010*/  BRA.U UP1, `(.L_x_61) ;  /* 0x0000000101187547 */ /* 0x000fec000b800000 */
.L_x_62:
[----:B------:R-:W-:Y:S05]  /*3020*/  NANOSLEEP 0x64 ;  /* 0x000000640000795d */ /* 0x000fea0003800000 */
[----:B------:R-:W-:-:S05]  /*3030*/  UMOV UR7, 0x10 ;  /* 0x0000001000077882 */ /* 0x000fca0000000000 */
[----:B------:R-:W-:Y:S04]  /*3040*/  DEPBAR.LE SB1, 0x36 ;  /* 0x00009d800000791a */ /* 0x000fe80000000000 */
[----:B------:R-:W1:Y:S02]  /*3050*/  UTCATOMSWS.2CTA.FIND_AND_SET.ALIGN UP1, UR7, UR7 ;  /* 0x00000007000775e3 */ /* 0x000e640008220800 */
[----:B-1----:R-:W-:Y:S01]  /*3060*/  MOV R11, UR7 ;  /* 0x00000007000b7c02 */ /* 0x002fe20008000f00 */
[----:B------:R-:W-:Y:S05]  /*3070*/  BRA.U !UP1, `(.L_x_62) ;  /* 0xfffffffd09e87547 */ /* 0x000fea000b83ffff */
.L_x_61:
[----:B------:R-:W1:Y:S01]  /*3080*/  LDS R5, [UR6+0x10] ;  /* 0x00001006ff057984 */ /* 0x000e620008000800 */
[----:B------:R-:W-:Y:S01]  /*3090*/  IMAD.U32 R3, RZ, RZ, UR37 ;  /* 0x00000025ff037e24 */ /* 0x000fe2000f8e00ff */
[----:B------:R-:W-:-:S03]  /*30a0*/  MOV R2, UR4 ;  /* 0x0000000400027c02 */ /* 0x000fc60008000f00 */
[----:B------:R-:W-:Y:S01]  /*30b0*/  VIADD R3, R3, 0x160 ;  /* 0x0000016003037836 */ /* 0x000fe20000000000 */
[----:B-1----:R-:W-:-:S04]  /*30c0*/  SHF.L.U32 R5, R5, 0x1f, RZ ;  /* 0x0000001f05057819 */ /* 0x002fc800000006ff */
[----:B------:R-:W1:Y:S02]  /*30d0*/  SYNCS.PHASECHK.TRANS64.TRYWAIT P0, [UR6+0x8], R5 ;  /* 0x00000805ff0075a7 */ /* 0x000e640008001106 */
[----:B-1----:R-:W-:Y:S05]  /*30e0*/  @P0 BRA `(.L_x_63) ;  /* 0x0000000000080947 */ /* 0x002fea0003800000 */
[----:B------:R-:W1:Y:S02]  /*30f0*/  SYNCS.PHASECHK.TRANS64.TRYWAIT P0, [UR6+0x8], R5 ;  /* 0x00000805ff0075a7 */ /* 0x000e640008001106 */
[----:B-1----:R-:W-:Y:S05]  /*3100*/  @!P0 BRA `(.L_x_64) ;  /* 0x0000005c00388947 */ /* 0x002fea0003800000 */
.L_x_63:
[----:B-1----:R-:W-:Y:S01]  /*3110*/  HFMA2 R4, -RZ, RZ, 0, 5.9604644775390625e-08 ;  /* 0x00000001ff047431 */ /* 0x002fe200000001ff */
[----:B------:R-:W-:Y:S01]  /*3120*/  UPRMT UR7, UR4, 0x654, UR8 ;  /* 0x0000065404077896 */ /* 0x000fe20008000008 */
[----:B------:R-:W-:Y:S01]  /*3130*/  IMAD.MOV.U32 R6, RZ, RZ, 0xffff ;  /* 0x0000ffffff067424 */ /* 0x000fe200078e00ff */
[----:B------:R-:W-:Y:S01]  /*3140*/  PRMT R2, R2, 0x654, R3 ;  /* 0x0000065402027816 */ /* 0x000fe20000000003 */
[----:B------:R-:W-:Y:S02]  /*3150*/  IMAD.MOV.U32 R5, RZ, RZ, 0x4 ;  /* 0x00000004ff057424 */ /* 0x000fe400078e00ff */
[----:B------:R-:W-:Y:S01]  /*3160*/  IMAD.SHL.U32 R9, R11, 0x20, RZ ;  /* 0x000000200b097824 */ /* 0x000fe200078e00ff */
[----:B------:R-:W-:Y:S02]  /*3170*/  MOV R3, UR7 ;  /* 0x0000000700037c02 */ /* 0x000fe40008000f00 */
[-C--:B------:R-:W-:Y:S01]  /*3180*/  SHF.L.U32 R7, R6, R11.reuse, RZ ;  /* 0x0000000b06077219 */ /* 0x080fe200000006ff */
[----:B------:R1:W-:Y:S01]  /*3190*/  SYNCS.ARRIVE.TRANS64.RED RZ, [UR7], R5 ;  /* 0x00000005ffff79a7 */ /* 0x0003e20008000407 */
[----:B------:R-:W-:Y:S01]  /*31a0*/  SHF.L.U32 R6, R4, R11, RZ ;  /* 0x0000000b04067219 */ /* 0x000fe200000006ff */
[----:B------:R1:W-:Y:S04]  /*31b0*/  STS [UR37+0x160], R9 ;  /* 0x00016009ff007988 */ /* 0x0003e80008000825 */
[----:B------:R1:W-:Y:S04]  /*31c0*/  STAS [R2.64], R11 ;  /* 0x0000000b02007dbd */ /* 0x0003e8000c0008ff */
[----:B------:R1:W-:Y:S04]  /*31d0*/  ATOMS.OR RZ, [UR6+0x14], R7 ;  /* 0x00001407ffff798c */ /* 0x0003e8000b000006 */
[----:B------:R1:W-:Y:S04]  /*31e0*/  ATOMS.OR RZ, [UR6+0x18], R6 ;  /* 0x00001806ffff798c */ /* 0x0003e8000b000006 */
[----:B------:R1:W-:Y:S02]  /*31f0*/  ATOMS.XOR RZ, [UR6+0x10], R4 ;  /* 0x00001004ffff798c */ /* 0x0003e4000b800006 */
.L_x_60:
[----:B------:R-:W-:Y:S05]  /*3200*/  BSYNC B0 ;  /* 0x0000000000007941 */ /* 0x000fea0003800000 */
.L_x_59:
[----:B------:R-:W-:Y:S05]  /*3210*/  BRA.U UP0, `(.L_x_65) ;  /* 0x00000001006c7547 */ /* 0x000fea000b800000 */
[----:B------:R-:W-:-:S03]  /*3220*/  UMOV UR7, 0xffffffff ;  /* 0xffffffff00077882 */ /* 0x000fc60000000000 */
[----:B------:R-:W-:Y:S05]  /*3230*/  BRA.DIV UR7, `(.L_x_66) ;  /* 0x0000005e07047947 */ /* 0x000fea000b800000 */
[----:B------:R-:W-:-:S13]  /*3240*/  ELECT P6, URZ, PT ;  /* 0x0000000000ff782f */ /* 0x000fda00038c0000 */
.L_x_172:
[----:B------:R-:W-:Y:S05]  /*3250*/  @!P6 BRA `(.L_x_65) ;  /* 0x00000000005ce947 */ /* 0x000fea0003800000 */
[----:B-1----:R-:W1:Y:S02]  /*3260*/  LDS R3, [UR6+0x10] ;  /* 0x00001006ff037984 */ /* 0x002e640008000800 */
[----:B-1----:R-:W-:-:S04]  /*3270*/  SHF.L.U32 R3, R3, 0x1f, RZ ;  /* 0x0000001f03037819 */ /* 0x002fc800000006ff */
[----:B------:R-:W1:Y:S02]  /*3280*/  SYNCS.PHASECHK.TRANS64.TRYWAIT P0, [UR6+0x8], R3 ;  /* 0x00000803ff0075a7 */ /* 0x000e640008001106 */
[----:B-1----:R-:W-:Y:S05]  /*3290*/  @P0 BRA `(.L_x_67) ;  /* 0x0000000000080947 */ /* 0x002fea0003800000 */
[----:B------:R-:W1:Y:S02]  /*32a0*/  SYNCS.PHASECHK.TRANS64.TRYWAIT P0, [UR6+0x8], R3 ;  /* 0x00000803ff0075a7 */ /* 0x000e640008001106 */
[----:B-1----:R-:W-:Y:S05]  /*32b0*/  @!P0 BRA `(.L_x_68) ;  /* 0x0000005c00048947 */ /* 0x002fea0003800000 */
.L_x_67:
[----:B------:R-:W2:Y:S01]  /*32c0*/  LDS R5, [UR37+0x160] ;  /* 0x00016025ff057984 */ /* 0x000ea20008000800 */
[----:B-1----:R-:W-:Y:S02]  /*32d0*/  HFMA2 R2, -RZ, RZ, 0, 5.9604644775390625e-08 ;  /* 0x00000001ff027431 */ /* 0x002fe400000001ff */
[----:B------:R-:W-:Y:S01]  /*32e0*/  IMAD.MOV.U32 R3, RZ, RZ, 0xffff ;  /* 0x0000ffffff037424 */ /* 0x000fe200078e00ff */
[----:B------:R-:W-:Y:S01]  /*32f0*/  UPRMT UR7, UR4, 0x654, UR8 ;  /* 0x0000065404077896 */ /* 0x000fe20008000008 */
[----:B--2---:R-:W-:-:S03]  /*3300*/  IMAD.SHL.U32 R4, R5, 0x20, RZ ;  /* 0x0000002005047824 */ /* 0x004fc600078e00ff */
[-C--:B------:R-:W-:Y:S02]  /*3310*/  SHF.L.U32 R3, R3, R5.reuse, RZ ;  /* 0x0000000503037219 */ /* 0x080fe400000006ff */
[----:B------:R-:W-:Y:S01]  /*3320*/  SHF.L.U32 R5, R2, R5, RZ ;  /* 0x0000000502057219 */ /* 0x000fe200000006ff */
[----:B------:R2:W-:Y:S04]  /*3330*/  STS [UR37+0x160], R4 ;  /* 0x00016004ff007988 */ /* 0x0005e80008000825 */
[----:B------:R2:W-:Y:S04]  /*3340*/  ATOMS.OR RZ, [UR6+0x14], R3 ;  /* 0x00001403ffff798c */ /* 0x0005e8000b000006 */
[----:B------:R2:W-:Y:S01]  /*3350*/  ATOMS.OR RZ, [UR6+0x18], R5 ;  /* 0x00001805ffff798c */ /* 0x0005e2000b000006 */
[----:B------:R-:W-:Y:S03]  /*3360*/  SYNCS.ARRIVE.TRANS64.RED.A1T0 RZ, [UR7], RZ ;  /* 0x000000ffffff79a7 */ /* 0x000fe60008100407 */
[----:B------:R2:W-:Y:S01]  /*3370*/  ATOMS.XOR RZ, [UR6+0x10], R2 ;  /* 0x00001002ffff798c */ /* 0x0005e2000b800006 */
[----:B------:R-:W-:Y:S05]  /*3380*/  BRA `(.L_x_65) ;  /* 0x0000000000107947 */ /* 0x000fea0003800000 */
.L_x_58:
[----:B------:R-:W-:-:S05]  /*3390*/  MOV R2, 0xffffffff ;  /* 0xffffffff00027802 */ /* 0x000fca0000000f00 */
[----:B------:R1:W-:Y:S02]  /*33a0*/  STS [UR37+0x160], R2 ;  /* 0x00016002ff007988 */ /* 0x0003e40008000825 */
[----:B-1----:R-:W-:Y:S02]  /*33b0*/  MOV R2, 0x33d0 ;  /* 0x000033d000027802 */ /* 0x002fe40000000f00 */
[----:B-----5:R-:W-:Y:S05]  /*33c0*/  CALL.REL.NOINC `($__internal_1_$__cuda_sm10x_tcgen05_guardrail_trap_phase_invalid_during_alloc) ;  /* 0x0000006000d87944 */ /* 0x020fea0003c00000 */
.L_x_65:
[----:B------:R-:W-:Y:S05]  /*33d0*/  WARPSYNC.ALL ;  /* 0x0000000000007948 */ /* 0x000fea0003800000 */
[----:B------:R-:W3:Y:S01]  /*33e0*/  S2UR UR7, SR_CgaCtaId ;  /* 0x00000000000779c3 */ /* 0x000ee20000008800 */
[----:B------:R-:W-:Y:S01]  /*33f0*/  UMOV UR6, 0x400 ;  /* 0x0000040000067882 */ /* 0x000fe20000000000 */
[----:B------:R-:W-:-:S06]  /*3400*/  NOP ;  /* 0x0000000000007918 */ /* 0x000fcc0000000000 */
[----:B------:R-:W-:Y:S06]  /*3410*/  BAR.ARV 0x6, 0xa0 ;  /* 0x0182800000007b1d */ /* 0x000fec0000002000 */
[----:B------:R-:W4:Y:S01]  /*3420*/  LDCU UR8, c[0x0][0x38c] ;  /* 0x00007180ff0877ac */ /* 0x000f220008000800 */
[----:B------:R-:W-:Y:S01]  /*3430*/  LOP3.LUT R0, R0, 0xffff, RZ, 0xc0, !PT ;  /* 0x0000ffff00007812 */ /* 0x000fe200078ec0ff */
[----:B-1----:R-:W-:Y:S01]  /*3440*/  IMAD.MOV.U32 R9, RZ, RZ, 0x1 ;  /* 0x00000001ff097424 */ /* 0x002fe200078e00ff */
[----:B------:R-:W-:Y:S01]  /*3450*/  LOP3.LUT R8, R8, 0xffff, RZ, 0xc0, !PT ;  /* 0x0000ffff08087812 */ /* 0x000fe200078ec0ff */
[----:B------:R-:W-:Y:S01]  /*3460*/  UMOV UR17, URZ ;  /* 0x000000ff00117c82 */ /* 0x000fe20008000000 */
[----:B------:R-:W-:Y:S01]  /*3470*/  R2UR UR11, R0 ;  /* 0x00000000000b72ca */ /* 0x000fe200000e0000 */
[----:B------:R-:W-:Y:S01]  /*3480*/  UMOV UR16, URZ ;  /* 0x000000ff00107c82 */ /* 0x000fe20008000000 */
[----:B------:R-:W-:Y:S01]  /*3490*/  R2UR UR12, R8 ;  /* 0x00000000080c72ca */ /* 0x000fe200000e0000 */
[----:B------:R-:W-:Y:S01]  /*34a0*/  IMAD.MOV.U32 R8, RZ, RZ, RZ ;  /* 0x000000ffff087224 */ /* 0x000fe200078e00ff */
[----:B------:R-:W-:Y:S01]  /*34b0*/  UMOV UR15, URZ ;  /* 0x000000ff000f7c82 */ /* 0x000fe20008000000 */
[----:B---3--:R-:W-:-:S02]  /*34c0*/  ULEA UR7, UR7, UR6, 0x18 ;  /* 0x0000000607077291 */ /* 0x008fc4000f8ec0ff */
[----:B------:R-:W-:Y:S02]  /*34d0*/  UISETP.NE.AND UP2, UPT, UR5, URZ, UPT ;  /* 0x000000ff0500728c */ /* 0x000fe4000bf45270 */
[----:B------:R-:W-:Y:S02]  /*34e0*/  UIADD3 UR20, UPT, UPT, UR7, 0x4300, URZ ;  /* 0x0000430007147890 */ /* 0x000fe4000fffe0ff */
[----:B------:R-:W-:Y:S02]  /*34f0*/  UIADD3 UR19, UPT, UPT, UR7, 0x10300, URZ ;  /* 0x0001030007137890 */ /* 0x000fe4000fffe0ff */
[----:B----4-:R-:W-:Y:S01]  /*3500*/  UIADD3 UR8, UPT, UPT, UR8, 0x3f, URZ ;  /* 0x0000003f08087890 */ /* 0x010fe2000fffe0ff */
[----:B--2---:R-:W1:Y:S01]  /*3510*/  LDS R2, [UR7+0x160] ;  /* 0x00016007ff027984 */ /* 0x004e620008000800 */
[----:B------:R-:W-:Y:S02]  /*3520*/  USHF.R.U32.HI UR20, URZ, 0x4, UR20 ;  /* 0x00000004ff147899 */ /* 0x000fe40008011614 */
[----:B------:R-:W-:-:S02]  /*3530*/  USHF.R.S32.HI UR6, URZ, 0x1f, UR8 ;  /* 0x0000001fff067899 */ /* 0x000fc40008011408 */
[----:B------:R-:W-:Y:S02]  /*3540*/  USHF.R.U32.HI UR19, URZ, 0x4, UR19 ;  /* 0x00000004ff137899 */ /* 0x000fe40008011613 */
[----:B------:R-:W-:Y:S01]  /*3550*/  ULEA.HI UR6, UR6, UR8, URZ, 0x6 ;  /* 0x0000000806067291 */ /* 0x000fe2000f8f30ff */
[----:B------:R-:W-:Y:S01]  /*3560*/  UMOV UR28, 0x0 ;  /* 0x00000000001c7882 */ /* 0x000fe20000000000 */
[----:B------:R-:W-:Y:S02]  /*3570*/  UMOV UR29, 0x8218010 ;  /* 0x08218010001d7882 */ /* 0x000fe40000000000 */
[----:B------:R-:W-:Y:S02]  /*3580*/  USHF.R.S32.HI UR6, URZ, 0x6, UR6 ;  /* 0x00000006ff067899 */ /* 0x000fe40008011406 */
[----:B------:R-:W-:Y:S02]  /*3590*/  ULOP3.LUT UR20, UR20, 0x3fff, URZ, 0xc0, !UPT ;  /* 0x00003fff14147892 */ /* 0x000fe4000f8ec0ff */
[----:B------:R-:W-:-:S02]  /*35a0*/  UISETP.LT.AND UP0, UPT, UR6, 0x1, UPT ;  /* 0x000000010600788c */ /* 0x000fc4000bf01270 */
[----:B------:R-:W-:Y:S02]  /*35b0*/  ULOP3.LUT UR19, UR19, 0x3fff, URZ, 0xc0, !UPT ;  /* 0x00003fff13137892 */ /* 0x000fe4000f8ec0ff */
[----:B------:R-:W-:Y:S01]  /*35c0*/  USEL UR18, UR6, 0x1, !UP0 ;  /* 0x0000000106127887 */ /* 0x000fe2000c000000 */
[----:B------:R-:W-:Y:S01]  /*35d0*/  UMOV UR26, 0x0 ;  /* 0x00000000001a7882 */ /* 0x000fe20000000000 */
[----:B------:R-:W-:Y:S01]  /*35e0*/  UMOV UR27, 0x8218010 ;  /* 0x08218010001b7882 */ /* 0x000fe20000000000 */
[----:B------:R-:W-:Y:S01]  /*35f0*/  UMOV UR24, 0x0 ;  /* 0x0000000000187882 */ /* 0x000fe20000000000 */
[----:B------:R-:W-:Y:S01]  /*3600*/  UMOV UR25, 0x8218010 ;  /* 0x0821801000197882 */ /* 0x000fe20000000000 */
[----:B------:R-:W-:Y:S01]  /*3610*/  UMOV UR22, 0x0 ;  /* 0x0000000000167882 */ /* 0x000fe20000000000 */
[----:B------:R-:W-:Y:S01]  /*3620*/  UMOV UR23, 0x8218010 ;  /* 0x0821801000177882 */ /* 0x000fe20000000000 */
[----:B-1----:R-:W-:Y:S02]  /*3630*/  R2UR UR21, R2 ;  /* 0x00000000021572ca */ /* 0x002fe400000e0000 */
[----:B------:R-:W-:-:S13]  /*3640*/  CS2R R2, SRZ ;  /* 0x0000000000027805 */ /* 0x000fda000001ff00 */
.L_x_76:
[C---:B------:R-:W-:Y:S02]  /*3650*/  LEA R0, R8.reuse, UR7, 0x3 ;  /* 0x0000000708007c11 */ /* 0x040fe4000f8e18ff */
[----:B------:R-:W-:Y:S02]  /*3660*/  SHF.L.U32 R5, R3, 0x1f, RZ ;  /* 0x0000001f03057819 */ /* 0x000fe400000006ff */
[----:B------:R-:W-:Y:S02]  /*3670*/  LEA R4, R8, UR7, 0x4 ;  /* 0x0000000708047c11 */ /* 0x000fe4000f8e20ff */
[----:B------:R-:W1:Y:S02]  /*3680*/  SYNCS.PHASECHK.TRANS64.TRYWAIT P0, [R0+URZ+0xb0], R5 ;  /* 0x0000b005000075a7 */ /* 0x000e6400080011ff */
[----:B-1-34-:R-:W-:Y:S05]  /*3690*/  @!P0 BRA `(.L_x_69) ;  /* 0x0000005800248947 */ /* 0x01afea0003800000 */
.L_x_173:
[----:B-1----:R-:W1:Y:S01]  /*36a0*/  LDS.128 R4, [R4+0x140] ;  /* 0x0001400004047984 */ /* 0x002e620000000c00 */
[----:B------:R-:W-:Y:S02]  /*36b0*/  VIADD R0, R0, 0xc0 ;  /* 0x000000c000007836 */ /* 0x000fe40000000000 */
[----:B------:R-:W-:Y:S01]  /*36c0*/  VIADD R8, R8, 0x1 ;  /* 0x0000000108087836 */ /* 0x000fe20000000000 */
[----:B------:R-:W-:Y:S01]  /*36d0*/  @!PT LDS RZ, [RZ] ;  /* 0x00000000fffff984 */ /* 0x000fe20000000800 */
[----:B------:R-:W-:Y:S01]  /*36e0*/  @!PT LDS RZ, [RZ] ;  /* 0x00000000fffff984 */ /* 0x000fe20000000800 */
[----:B------:R-:W-:Y:S01]  /*36f0*/  @!PT LDS RZ, [RZ] ;  /* 0x00000000fffff984 */ /* 0x000fe20000000800 */
[----:B------:R-:W-:Y:S01]  /*3700*/  @!PT LDS RZ, [RZ] ;  /* 0x00000000fffff984 */ /* 0x000fe20000000800 */
[----:B------:R2:W-:Y:S06]  /*3710*/  MEMBAR.ALL.CTA ;  /* 0x0000000000007992 */ /* 0x0005ec0000008000 */
[----:B--2---:R-:W2:Y:S01]  /*3720*/  FENCE.VIEW.ASYNC.S ;  /* 0x00000000000073c6 */ /* 0x004ea20000000000 */
[----:B------:R-:W-:-:S04]  /*3730*/  PRMT R0, RZ, 0x654, R0 ;  /* 0x00000654ff007816 */ /* 0x000fc80000000000 */
[----:B--2---:R2:W-:Y:S01]  /*3740*/  SYNCS.ARRIVE.TRANS64.RED.A1T0 RZ, [R0+URZ], RZ ;  /* 0x000000ff00ff79a7 */ /* 0x0045e200081004ff */
[----:B-1----:R-:W-:Y:S01]  /*3750*/  LOP3.LUT P1, RZ, R6, 0x1, RZ, 0xc0, !PT ;  /* 0x0000000106ff7812 */ /* 0x002fe2000782c0ff */
[----:B--2---:R-:W-:-:S12]  /*3760*/  BRA.U UP2, `(.L_x_70) ;  /* 0x0000000502087547 */ /* 0x004fd8000b800000 */
[----:B------:R-:W1:Y:S01]  /*3770*/  LDCU UR8, c[0x0][0x38c] ;  /* 0x00007180ff0877ac */ /* 0x000e620008000800 */
[----:B------:R-:W-:Y:S02]  /*3780*/  PLOP3.LUT P2, PT, PT, PT, PT, 0x80, 0x8 ;  /* 0x000000000008781c */ /* 0x000fe40003f4f070 */
[----:B------:R-:W-:Y:S01]  /*3790*/  SHF.L.U32 R5, R9, 0x1f, RZ ;  /* 0x0000001f09057819 */ /* 0x000fe200000006ff */
[----:B------:R-:W-:Y:S02]  /*37a0*/  ULEA UR9, UR17, UR7, 0x3 ;  /* 0x0000000711097291 */ /* 0x000fe4000f8e18ff */
[----:B------:R-:W-:Y:S02]  /*37b0*/  ULEA UR10, UR17, UR21, 0x6 ;  /* 0x00000015110a7291 */ /* 0x000fe4000f8e30ff */
[----:B-1----:R-:W-:-:S06]  /*37c0*/  UISETP.GE.AND UP0, UPT, UR8, 0x1, UPT ;  /* 0x000000010800788c */ /* 0x002fcc000bf06270 */
[----:B------:R-:W-:-:S05]  /*37d0*/  PLOP3.LUT P0, PT, PT, PT, UP0, 0x80, 0x8 ;  /* 0x000000000008781c */ /* 0x000fca0003f0f008 */
[----:B------:R-:W-:-:S08]  /*37e0*/  @UP0 ULEA UR8, UR16, UR7, 0x3 ;  /* 0x0000000710080291 */ /* 0x000fd0000f8e18ff */
[----:B------:R-:W-:-:S04]  /*37f0*/  @P0 SHF.L.U32 R0, R2, 0x1f, RZ ;  /* 0x0000001f02000819 */ /* 0x000fc800000006ff */
[----:B------:R1:W2:Y:S01]  /*3800*/  @P0 SYNCS.PHASECHK.TRANS64.TRYWAIT P2, [UR8], R0 ;  /* 0x00000000ff0005a7 */ /* 0x0002a20008041108 */
[----:B------:R-:W3:Y:S02]  /*3810*/  SYNCS.PHASECHK.TRANS64.TRYWAIT P0, [UR9+0xf0], R5 ;  /* 0x0000f005ff0075a7 */ /* 0x000ee40008001109 */
[----:B-123--:R-:W-:Y:S05]  /*3820*/  @!P0 BRA `(.L_x_71) ;  /* 0x0000005400d48947 */ /* 0x00efea0003800000 */
.L_x_175:
[----:B------:R-:W-:Y:S01]  /*3830*/  UMOV UR14, UR15 ;  /* 0x0000000f000e7c82 */ /* 0x000fe20008000000 */
[----:B------:R-:W-:Y:S05]  /*3840*/  BRA.U !UP0, `(.L_x_72) ;  /* 0x0000000108c07547 */ /* 0x000fea000b800000 */
[----:B------:R-:W-:Y:S02]  /*3850*/  UIADD3 UR14, UPT, UPT, UR18, UR15, URZ ;  /* 0x0000000f120e7290 */ /* 0x000fe4000fffe0ff */
[----:B------:R-:W-:Y:S01]  /*3860*/  UPLOP3.LUT UP3, UPT, UPT, UPT, UPT, 0x40, 0x4 ;  /* 0x000000000004789c */ /* 0x000fe20003f6e870 */
[----:B------:R-:W-:Y:S01]  /*3870*/  UMOV UR13, UR6 ;  /* 0x00000006000d7c82 */ /* 0x000fe20008000000 */
[----:B------:R-:W-:-:S09]  /*3880*/  UMOV UR46, UR16 ;  /* 0x00000010002e7c82 */ /* 0x000fd20008000000 */
.L_x_75:
[----:B--2---:R-:W-:Y:S01]  /*3890*/  ULEA UR8, UR46, UR7, 0x3 ;  /* 0x000000072e087291 */ /* 0x004fe2000f8e18ff */
[----:B---3--:R-:W-:Y:S11]  /*38a0*/  @P2 BRA `(.L_x_73) ;  /* 0x00000000000c2947 */ /* 0x008ff60003800000 */
[----:B-1----:R-:W-:Y:S04]  /*38b0*/  SHF.L.U32 R5, R2, 0x1f, RZ ;  /* 0x0000001f02057819 */ /* 0x002fe800000006ff */
[----:B------:R-:W1:Y:S02]  /*38c0*/  SYNCS.PHASECHK.TRANS64.TRYWAIT P0, [UR8], R5 ;  /* 0x00000005ff0075a7 */ /* 0x000e640008001108 */
[----:B-1----:R-:W-:Y:S05]  /*38d0*/  @!P0 BRA `(.L_x_74) ;  /* 0x0000005400c08947 */ /* 0x002fea0003800000 */
.L_x_73:
[----:B------:R-:W-:Y:S01]  /*38e0*/  UISETP.NE.AND UP0, UPT, UR13, 0x1, UPT ;  /* 0x000000010d00788c */ /* 0x000fe2000bf05270 */
[----:B------:R-:W-:Y:S01]  /*38f0*/  PLOP3.LUT P2, PT, PT, PT, PT, 0x80, 0x8 ;  /* 0x000000000008781c */ /* 0x000fe20003f4f070 */
[----:B------:R-:W-:Y:S02]  /*3900*/  UIADD3 UR16, UPT, UPT, UR46, 0x1, URZ ;  /* 0x000000012e107890 */ /* 0x000fe4000fffe0ff */
[----:B------:R-:W-:Y:S02]  /*3910*/  ULEA UR32, UR46, UR20, 0x9 ;  /* 0x000000142e207291 */ /* 0x000fe4000f8e48ff */
[----:B------:R-:W-:Y:S01]  /*3920*/  UISETP.NE.AND UP1, UPT, UR16, 0x6, UPT ;  /* 0x000000061000788c */ /* 0x000fe2000bf25270 */
[----:B------:R-:W-:Y:S01]  /*3930*/  PLOP3.LUT P0, PT, PT, PT, UP0, 0x80, 0x8 ;  /* 0x000000000008781c */ /* 0x000fe20003f0f008 */
[----:B------:R-:W-:Y:S02]  /*3940*/  UIADD3 UR44, UPT, UPT, UR32, 0x80, URZ ;  /* 0x00000080202c7890 */ /* 0x000fe4000fffe0ff */
[----:B------:R-:W-:Y:S02]  /*3950*/  USEL UR31, URZ, 0x1, UP1 ;  /* 0x00000001ff1f7887 */ /* 0x000fe40008800000 */
[----:B------:R-:W-:Y:S02]  /*3960*/  USEL UR16, UR16, URZ, UP1 ;  /* 0x000000ff10107287 */ /* 0x000fe40008800000 */
[----:B------:R-:W-:Y:S02]  /*3970*/  UIADD3 UR40, UPT, UPT, UR32, 0x100, URZ ;  /* 0x0000010020287890 */ /* 0x000fe4000fffe0ff */
[----:B------:R-:W-:Y:S01]  /*3980*/  @UP0 ULEA UR30, UR16, UR7, 0x3 ;  /* 0x00000007101e0291 */ /* 0x000fe2000f8e18ff */
[----:B------:R-:W-:Y:S01]  /*3990*/  LOP3.LUT R2, R2, UR31, RZ, 0x3c, !PT ;  /* 0x0000001f02027c12 */ /* 0x000fe2000f8e3cff */
[----:B------:R-:W-:Y:S02]  /*39a0*/  UIADD3 UR36, UPT, UPT, UR32, 0x180, URZ ;  /* 0x0000018020247890 */ /* 0x000fe4000fffe0ff */
[----:B------:R-:W-:Y:S01]  /*39b0*/  UIADD3 UR8, UPT, UPT, UR8, 0x30, URZ ;  /* 0x0000003008087890 */ /* 0x000fe2000fffe0ff */
[----:B-1----:R-:W-:Y:S01]  /*39c0*/  @P0 SHF.L.U32 R0, R2, 0x1f, RZ ;  /* 0x0000001f02000819 */ /* 0x002fe200000006ff */
[----:B------:R-:W-:Y:S02]  /*39d0*/  UIADD3 UR15, UPT, UPT, UR15, 0x1, URZ ;  /* 0x000000010f0f7890 */ /* 0x000fe4000fffe0ff */
[----:B------:R-:W-:Y:S01]  /*39e0*/  UIADD3 UR13, UPT, UPT, UR13, -0x1, URZ ;  /* 0xffffffff0d0d7890 */ /* 0x000fe2000fffe0ff */
[----:B------:R2:W3:Y:S01]  /*39f0*/  @P0 SYNCS.PHASECHK.TRANS64.TRYWAIT P2, [UR30], R0 ;  /* 0x00000000ff0005a7 */ /* 0x0004e2000804111e */
[----:B------:R-:W-:Y:S02]  /*3a00*/  ULEA UR30, UR46, UR19, 0x9 ;  /* 0x000000132e1e7291 */ /* 0x000fe4000f8e48ff */
[----:B------:R-:W-:Y:S02]  /*3a10*/  UISETP.NE.AND UP0, UPT, UR15, UR14, UPT ;  /* 0x0000000e0f00728c */ /* 0x000fe4000bf05270 */
[----:B------:R-:W-:Y:S02]  /*3a20*/  UIADD3 UR42, UPT, UPT, UR30, 0x80, URZ ;  /* 0x000000801e2a7890 */ /* 0x000fe4000fffe0ff */
[----:B------:R-:W-:Y:S02]  /*3a30*/  UIADD3 UR38, UPT, UPT, UR30, 0x100, URZ ;  /* 0x000001001e267890 */ /* 0x000fe4000fffe0ff */
[----:B------:R-:W-:Y:S01]  /*3a40*/  UIADD3 UR34, UPT, UPT, UR30, 0x180, URZ ;  /* 0x000001801e227890 */ /* 0x000fe2000fffe0ff */
[----:B------:R-:W-:Y:S01]  /*3a50*/  UMOV UR33, 0x40004040 ;  /* 0x4000404000217882 */ /* 0x000fe20000000000 */
[----:B------:R-:W-:Y:S01]  /*3a60*/  UMOV UR31, 0x40004040 ;  /* 0x40004040001f7882 */ /* 0x000fe20000000000 */
[----:B------:R-:W-:Y:S01]  /*3a70*/  UMOV UR45, 0x40004040 ;  /* 0x40004040002d7882 */ /* 0x000fe20000000000 */
[----:B------:R2:W-:Y:S01]  /*3a80*/  UTCHMMA.2CTA gdesc[UR32], gdesc[UR30], tmem[UR10], tmem[UR28], idesc[UR29], UP3 ;  /* 0x00ff1c1e200075ea */ /* 0x0005e20009a0000a */
[----:B------:R-:W-:Y:S01]  /*3a90*/  UPLOP3.LUT UP3, UPT, UPT, UPT, UPT, 0x80, 0x8 ;  /* 0x000000000008789c */ /* 0x000fe20003f6f070 */
[----:B------:R-:W-:Y:S01]  /*3aa0*/  UMOV UR43, 0x40004040 ;  /* 0x40004040002b7882 */ /* 0x000fe20000000000 */
[----:B------:R-:W-:Y:S01]  /*3ab0*/  UMOV UR41, 0x40004040 ;  /* 0x4000404000297882 */ /* 0x000fe20000000000 */
[----:B------:R2:W-:Y:S01]  /*3ac0*/  UTCHMMA.2CTA gdesc[UR44], gdesc[UR42], tmem[UR10], tmem[UR26], idesc[UR27], UPT ;  /* 0x00ff1a2a2c0075ea */ /* 0x0005e2000ba0000a */
[----:B------:R-:W-:Y:S01]  /*3ad0*/  UMOV UR39, 0x40004040 ;  /* 0x4000404000277882 */ /* 0x000fe20000000000 */
[----:B------:R-:W-:Y:S01]  /*3ae0*/  UMOV UR37, 0x40004040 ;  /* 0x4000404000257882 */ /* 0x000fe20000000000 */
[----:B------:R-:W-:Y:S01]  /*3af0*/  UMOV UR35, 0x40004040 ;  /* 0x4000404000237882 */ /* 0x000fe20000000000 */
[----:B------:R2:W-:Y:S01]  /*3b00*/  UTCHMMA.2CTA gdesc[UR40], gdesc[UR38], tmem[UR10], tmem[UR24], idesc[UR25], UPT ;  /* 0x00ff1826280075ea */ /* 0x0005e2000ba0000a */
[----:B------:R2:W-:Y:S01]  /*3b10*/  UTCHMMA.2CTA gdesc[UR36], gdesc[UR34], tmem[UR10], tmem[UR22], idesc[UR23], UPT ;  /* 0x00ff1622240075ea */ /* 0x0005e2000ba0000a */
[----:B------:R2:W-:Y:S01]  /*3b20*/  UTCBAR.2CTA.MULTICAST [UR8], URZ, UR12 ;  /* 0x000000ff080073e9 */ /* 0x0005e2000820080c */
[----:B------:R-:W-:Y:S01]  /*3b30*/  UMOV UR46, UR16 ;  /* 0x00000010002e7c82 */ /* 0x000fe20008000000 */
[----:B------:R-:W-:Y:S05]  /*3b40*/  BRA.U UP0, `(.L_x_75) ;  /* 0xfffffffd00507547 */ /* 0x000fea000b83ffff */
.L_x_72:
[----:B------:R-:W-:Y:S01]  /*3b50*/  UIADD3 UR9, UPT, UPT, UR9, 0xd0, URZ ;  /* 0x000000d009097890 */ /* 0x000fe2000fffe0ff */
[----:B------:R-:W-:-:S08]  /*3b60*/  UMOV UR15, UR14 ;  /* 0x0000000e000f7c82 */ /* 0x000fd00008000000 */
[----:B------:R4:W-:Y:S01]  /*3b70*/  UTCBAR.2CTA.MULTICAST [UR9], URZ, UR11 ;  /* 0x000000ff090073e9 */ /* 0x0009e2000820080b */
[----:B------:R-:W-:Y:S02]  /*3b80*/  NOP ;  /* 0x0000000000007918 */ /* 0x000fe40000000000 */
.L_x_70:
[----:B------:R-:W-:Y:S01]  /*3b90*/  UIADD3 UR17, UPT, UPT, UR17, 0x1, URZ ;  /* 0x0000000111117890 */ /* 0x000fe2000fffe0ff */
[----:B------:R-:W-:-:S03]  /*3ba0*/  ISETP.NE.AND P0, PT, R8, 0x2, PT ;  /* 0x000000020800780c */ /* 0x000fc60003f05270 */
[----:B------:R-:W-:Y:S01]  /*3bb0*/  UISETP.NE.AND UP0, UPT, UR17, 0x4, UPT ;  /* 0x000000041100788c */ /* 0x000fe2000bf05270 */
[----:B-12---:R-:W-:Y:S02]  /*3bc0*/  SEL R0, RZ, 0x1, P0 ;  /* 0x00000001ff007807 */ /* 0x006fe40000000000 */
[----:B------:R-:W-:Y:S01]  /*3bd0*/  SEL R8, R8, RZ, P0 ;  /* 0x000000ff08087207 */ /* 0x000fe20000000000 */
[----:B------:R-:W-:Y:S01]  /*3be0*/  USEL UR8, URZ, 0x1, UP0 ;  /* 0x00000001ff087887 */ /* 0x000fe20008000000 */
[----:B------:R-:W-:Y:S01]  /*3bf0*/  LOP3.LUT R3, R3, R0, RZ, 0x3c, !PT ;  /* 0x0000000003037212 */ /* 0x000fe200078e3cff */
[----:B------:R-:W-:-:S04]  /*3c00*/  USEL UR17, UR17, URZ, UP0 ;  /* 0x000000ff11117287 */ /* 0x000fc80008000000 */
[----:B------:R-:W-:Y:S01]  /*3c10*/  LOP3.LUT R9, R9, UR8, RZ, 0x3c, !PT ;  /* 0x0000000809097c12 */ /* 0x000fe2000f8e3cff */
[----:B------:R-:W-:Y:S07]  /*3c20*/  @P1 BRA `(.L_x_76) ;  /* 0xfffffff800881947 */ /* 0x000fee000383ffff */
[----:B------:R-:W1:Y:S01]  /*3c30*/  S2UR UR6, SR_CgaCtaId ;  /* 0x00000000000679c3 */ /* 0x000e620000008800 */
[----:B------:R-:W-:Y:S01]  /*3c40*/  ELECT P0, URZ, PT ;  /* 0x0000000000ff782f */ /* 0x000fe20003800000 */
[----:B------:R-:W-:Y:S01]  /*3c50*/  HFMA2 R0, -RZ, RZ, 0, 5.9604644775390625e-08 ;  /* 0x00000001ff007431 */ /* 0x000fe200000001ff */
[----:B------:R-:W-:-:S05]  /*3c60*/  UMOV UR8, 0x40 ;  /* 0x0000004000087882 */ /* 0x000fca0000000000 */
[----:B------:R-:W-:Y:S01]  /*3c70*/  UVIRTCOUNT.DEALLOC.SMPOOL 0x80 ;  /* 0x000000800000784c */ /* 0x000fe20000000000 */
[----:B------:R-:W-:Y:S02]  /*3c80*/  UISETP.NE.AND UP0, UPT, UR5, URZ, UPT ;  /* 0x000000ff0500728c */ /* 0x000fe4000bf05270 */
[----:B-1----:R-:W-:-:S09]  /*3c90*/  ULEA UR6, UR6, UR8, 0x18 ;  /* 0x0000000806067291 */ /* 0x002fd2000f8ec0ff */
[----:B------:R1:W-:Y:S01]  /*3ca0*/  @P0 STS.U8 [UR6+0x1c], R0 ;  /* 0x00001c00ff000988 */ /* 0x0003e20008000006 */
[----:B------:R-:W-:Y:S05]  /*3cb0*/  BRA.U UP0, `(.L_x_77) ;  /* 0x0000000100a07547 */ /* 0x000fea000b800000 */
[----:B------:R-:W-:Y:S01]  /*3cc0*/  UIADD3 UR5, UPT, UPT, UR7, 0xf0, URZ ;  /* 0x000000f007057890 */ /* 0x000fe2000fffe0ff */
[----:B------:R-:W-:-:S03]  /*3cd0*/  SHF.L.U32 R3, R9, 0x1f, RZ ;  /* 0x0000001f09037819 */ /* 0x000fc600000006ff */
[----:B------:R-:W-:-:S09]  /*3ce0*/  ULEA UR8, UR17, UR5, 0x3 ;  /* 0x0000000511087291 */ /* 0x000fd2000f8e18ff */
[----:B------:R-:W2:Y:S02]  /*3cf0*/  SYNCS.PHASECHK.TRANS64.TRYWAIT P0, [UR8], R3 ;  /* 0x00000003ff0075a7 */ /* 0x000ea40008001108 */
[----:B--2---:R-:W-:Y:S05]  /*3d00*/  @!P0 BRA `(.L_x_78) ;  /* 0x0000005000cc8947 */ /* 0x004fea0003800000 */
.L_x_178:
[----:B----4-:R-:W-:-:S04]  /*3d10*/  UIADD3 UR9, UPT, UPT, UR17, 0x1, URZ ;  /* 0x0000000111097890 */ /* 0x010fc8000fffe0ff */
        /* <DEDUP_REMOVED lines=8> */
.L_x_180:
        /* <DEDUP_REMOVED lines=9> */
.L_x_182:
[----:B------:R-:W-:-:S04]  /*3e30*/  UIADD3 UR9, UPT, UPT, UR9, 0x1, URZ ;  /* 0x0000000109097890 */ /* 0x000fc8000fffe0ff */
[----:B------:R-:W-:-:S04]  /*3e40*/  UISETP.NE.AND UP1, UPT, UR9, 0x4, UPT ;  /* 0x000000040900788c */ /* 0x000fc8000bf25270 */
[----:B------:R-:W-:Y:S02]  /*3e50*/  USEL UR8, URZ, 0x1, UP1 ;  /* 0x00000001ff087887 */ /* 0x000fe40008800000 */
[----:B------:R-:W-:-:S04]  /*3e60*/  USEL UR9, UR9, URZ, UP1 ;  /* 0x000000ff09097287 */ /* 0x000fc80008800000 */
[----:B------:R-:W-:Y:S01]  /*3e70*/  ULEA UR9, UR9, UR5, 0x3 ;  /* 0x0000000509097291 */ /* 0x000fe2000f8e18ff */
[----:B-1----:R-:W-:-:S04]  /*3e80*/  LOP3.LUT R3, R2, UR8, RZ, 0x3c, !PT ;  /* 0x0000000802037c12 */ /* 0x002fc8000f8e3cff */
[----:B------:R-:W-:Y:S01]  /*3e90*/  SHF.L.U32 R3, R3, 0x1f, RZ ;  /* 0x0000001f03037819 */ /* 0x000fe200000006ff */
[----:B------:R-:W-:-:S04]  /*3ea0*/  IMAD.U32 R0, RZ, RZ, UR9 ;  /* 0x00000009ff007e24 */ /* 0x000fc8000f8e00ff */
[----:B------:R1:W2:Y:S03]  /*3eb0*/  SYNCS.PHASECHK.TRANS64.TRYWAIT P0, [R0+URZ], R3 ;  /* 0x00000003000075a7 */ /* 0x0002a600080011ff */
[----:B--2---:R-:W-:Y:S05]  /*3ec0*/  @!P0 NANOSLEEP.SYNCS 0x989680 ;  /* 0x009896800000895d */ /* 0x004fea0003900000 */
[----:B------:R-:W2:Y:S02]  /*3ed0*/  @!P0 SYNCS.PHASECHK.TRANS64 P0, [R0+URZ], R3 ;  /* 0x00000003000085a7 */ /* 0x000ea400080010ff */
[----:B--2---:R-:W-:Y:S05]  /*3ee0*/  @P0 BRA `(.L_x_81) ;  /* 0x0000000000200947 */ /* 0x004fea0003800000 */
.L_x_82:
[----:B--2---:R2:W4:Y:S02]  /*3ef0*/  SYNCS.PHASECHK.TRANS64.TRYWAIT P0, [R0+URZ], R3 ;  /* 0x00000003000075a7 */ /* 0x00452400080011ff */
[----:B----4-:R-:W-:Y:S05]  /*3f00*/  @!P0 NANOSLEEP.SYNCS 0x989680 ;  /* 0x009896800000895d */ /* 0x010fea0003900000 */
[----:B------:R-:W4:Y:S02]  /*3f10*/  @!P0 SYNCS.PHASECHK.TRANS64 P0, [R0+URZ], R3 ;  /* 0x00000003000085a7 */ /* 0x000f2400080010ff */
[----:B----4-:R-:W-:Y:S05]  /*3f20*/  @!P0 BRA `(.L_x_82) ;  /* 0xfffffffc00f08947 */ /* 0x010fea000383ffff */
[----:B------:R-:W-:Y:S05]  /*3f30*/  BRA `(.L_x_81) ;  /* 0x00000000000c7947 */ /* 0x000fea0003800000 */
.L_x_77:
[----:B------:R-:W-:-:S04]  /*3f40*/  UIADD3 UR5, UPT, UPT, UR7, 0x130, URZ ;  /* 0x0000013007057890 */ /* 0x000fc8000fffe0ff */
[----:B------:R-:W-:-:S09]  /*3f50*/  UPRMT UR5, UR4, 0x654, UR5 ;  /* 0x0000065404057896 */ /* 0x000fd20008000005 */
[----:B------:R-:W-:Y:S03]  /*3f60*/  SYNCS.ARRIVE.TRANS64.RED.A1T0 RZ, [UR5], RZ ;  /* 0x000000ffffff79a7 */ /* 0x000fe60008100405 */
.L_x_81:
[----:B-12---:R-:W-:Y:S01]  /*3f70*/  SHF.L.U32 R3, RZ, 0x1f, RZ ;  /* 0x0000001fff037819 */ /* 0x006fe200000006ff */
[----:B------:R-:W-:Y:S01]  /*3f80*/  UIADD3 UR5, UPT, UPT, UR7, 0x130, URZ ;  /* 0x0000013007057890 */ /* 0x000fe2000fffe0ff */
[----:B------:R-:W-:Y:S02]  /*3f90*/  PLOP3.LUT P0, PT, PT, PT, UP0, 0x80, 0x8 ;  /* 0x000000000008781c */ /* 0x000fe40003f0f008 */
[----:B------:R-:W1:Y:S02]  /*3fa0*/  SYNCS.PHASECHK.TRANS64.TRYWAIT P1, [UR7+0x130], R3 ;  /* 0x00013003ff0075a7 */ /* 0x000e640008021107 */
[----:B-1----:R-:W-:Y:S09]  /*3fb0*/  @!P1 BRA `(.L_x_83) ;  /* 0x0000005000689947 */ /* 0x002ff20003800000 */
.L_x_184:
[----:B------:R-:W-:Y:S01]  /*3fc0*/  @!UP0 UPRMT UR5, UR4, 0x654, UR5 ;  /* 0x0000065404058896 */ /* 0x000fe20008000005 */
[----:B------:R-:W-:Y:S02]  /*3fd0*/  UMOV UR8, 0xffff ;  /* 0x0000ffff00087882 */ /* 0x000fe40000000000 */
[----:B------:R-:W-:-:S06]  /*3fe0*/  UMOV UR4, 0x1 ;  /* 0x0000000100047882 */ /* 0x000fcc0000000000 */
[----:B------:R-:W-:Y:S01]  /*3ff0*/  @!P0 SYNCS.ARRIVE.TRANS64.RED.A1T0 RZ, [UR5], RZ ;  /* 0x000000ffffff89a7 */ /* 0x000fe20008100405 */
[----:B------:R-:W-:Y:S01]  /*4000*/  NOP ;  /* 0x0000000000007918 */ /* 0x000fe20000000000 */
[----:B-1----:R-:W1:Y:S01]  /*4010*/  LDS R0, [UR6+0x14] ;  /* 0x00001406ff007984 */ /* 0x002e620008000800 */
[----:B------:R-:W-:-:S04]  /*4020*/  ULOP3.LUT UR5, UR21, 0xffff, URZ, 0xc0, !UPT ;  /* 0x0000ffff15057892 */ /* 0x000fc8000f8ec0ff */
[----:B------:R-:W-:-:S04]  /*4030*/  USHF.R.U32.HI UR5, URZ, 0x5, UR5 ;  /* 0x00000005ff057899 */ /* 0x000fc80008011605 */
[----:B------:R-:W-:Y:S02]  /*4040*/  USHF.L.U32 UR8, UR8, UR5, URZ ;  /* 0x0000000508087299 */ /* 0x000fe400080006ff */
[----:B------:R-:W-:-:S04]  /*4050*/  USHF.L.U32 UR4, UR4, UR5, URZ ;  /* 0x0000000504047299 */ /* 0x000fc800080006ff */
[----:B-1----:R-:W-:-:S04]  /*4060*/  LOP3.LUT R0, R0, UR8, RZ, 0xc0, !PT ;  /* 0x0000000800007c12 */ /* 0x002fc8000f8ec0ff */
[----:B------:R-:W-:-:S13]  /*4070*/  ISETP.NE.AND P0, PT, R0, UR8, PT ;  /* 0x0000000800007c0c */ /* 0x000fda000bf05270 */
[----:B------:R-:W-:Y:S05]  /*4080*/  @P0 BRA `(.L_x_84) ;  /* 0x0000000000580947 */ /* 0x000fea0003800000 */
[----:B------:R-:W1:Y:S02]  /*4090*/  LDS R0, [UR6+0x18] ;  /* 0x00001806ff007984 */ /* 0x000e640008000800 */
[----:B-1----:R-:W-:-:S04]  /*40a0*/  LOP3.LUT R0, R0, UR4, RZ, 0xc0, !PT ;  /* 0x0000000400007c12 */ /* 0x002fc8000f8ec0ff */
[----:B------:R-:W-:-:S13]  /*40b0*/  ISETP.NE.AND P0, PT, R0, UR4, PT ;  /* 0x0000000400007c0c */ /* 0x000fda000bf05270 */
[----:B------:R-:W-:Y:S05]  /*40c0*/  @P0 BRA `(.L_x_85) ;  /* 0x00000000003c0947 */ /* 0x000fea0003800000 */
[----:B------:R-:W1:Y:S01]  /*40d0*/  S2R R2, SR_LANEID ;  /* 0x0000000000027919 */ /* 0x000e620000000000 */
[----:B------:R-:W-:Y:S01]  /*40e0*/  ULOP3.LUT UR8, URZ, UR8, URZ, 0x33, !UPT ;  /* 0x00000008ff087292 */ /* 0x000fe2000f8e33ff */
[----:B------:R-:W-:Y:S01]  /*40f0*/  LOP3.LUT R4, RZ, UR4, RZ, 0x33, !PT ;  /* 0x00000004ff047c12 */ /* 0x000fe2000f8e33ff */
[----:B------:R-:W-:Y:S02]  /*4100*/  VOTEU.ANY UR7, UPT, PT ;  /* 0x0000000000077886 */ /* 0x000fe400038e0100 */
[----:B------:R-:W-:Y:S01]  /*4110*/  UFLO.U32 UR7, UR7 ;  /* 0x00000007000772bd */ /* 0x000fe200080e0000 */
[----:B------:R-:W2:Y:S01]  /*4120*/  REDUX UR4, R4 ;  /* 0x00000000040473c4 */ /* 0x000ea20000000000 */
[----:B------:R-:W-:-:S06]  /*4130*/  IMAD.U32 R0, RZ, RZ, UR8 ;  /* 0x00000008ff007e24 */ /* 0x000fcc000f8e00ff */
[----:B------:R1:W-:Y:S01]  /*4140*/  UTCATOMSWS.AND URZ, UR8 ;  /* 0x0000000800ff79e3 */ /* 0x0003e20008000000 */
[----:B------:R-:W3:Y:S01]  /*4150*/  REDUX UR5, R0 ;  /* 0x00000000000573c4 */ /* 0x000ee20000000000 */
[----:B-1----:R-:W-:Y:S01]  /*4160*/  ISETP.EQ.U32.AND P0, PT, R2, UR7, PT ;  /* 0x0000000702007c0c */ /* 0x002fe2000bf02070 */
[----:B--2---:R-:W-:Y:S01]  /*4170*/  IMAD.U32 R2, RZ, RZ, UR4 ;  /* 0x00000004ff027e24 */ /* 0x004fe2000f8e00ff */
[----:B---3--:R-:W-:-:S11]  /*4180*/  MOV R3, UR5 ;  /* 0x0000000500037c02 */ /* 0x008fd60008000f00 */
[----:B------:R1:W-:Y:S04]  /*4190*/  @P0 ATOMS.AND RZ, [UR6+0x14], R3 ;  /* 0x00001403ffff098c */ /* 0x0003e8000a800006 */
[----:B------:R1:W-:Y:S01]  /*41a0*/  @P0 ATOMS.AND RZ, [UR6+0x18], R2 ;  /* 0x00001802ffff098c */ /* 0x0003e2000a800006 */
[----:B------:R-:W-:Y:S05]  /*41b0*/  BRA `(.L_x_86) ;  /* 0x0000000000147947 */ /* 0x000fea0003800000 */
.L_x_85:
[----:B------:R-:W-:Y:S02]  /*41c0*/  MOV R2, 0x41e0 ;  /* 0x000041e000027802 */ /* 0x000fe40000000f00 */
[----:B---345:R-:W-:Y:S05]  /*41d0*/  CALL.REL.NOINC `($__internal_0_$__cuda_sm10x_tcgen05_guardrail_trap_col_being_dealloced_not_returned_by_alloc) ;  /* 0x0000005400487944 */ /* 0x038fea0003c00000 */
[----:B------:R-:W-:Y:S05]  /*41e0*/  BRA `(.L_x_86) ;  /* 0x0000000000087947 */ /* 0x000fea0003800000 */
.L_x_84:
[----:B------:R-:W-:Y:S02]  /*41f0*/  MOV R2, 0x4210 ;  /* 0x0000421000027802 */ /* 0x000fe40000000f00 */
[----:B---345:R-:W-:Y:S05]  /*4200*/  CALL.REL.NOINC `($__internal_2_$__cuda_sm10x_tcgen05_guardrail_trap_unallocated_columns_being_dealloced) ;  /* 0x0000005400547944 */ /* 0x038fea0003c00000 */
.L_x_86:
[----:B------:R-:W-:Y:S01]  /*4210*/  NOP ;  /* 0x0000000000007918 */ /* 0x000fe20000000000 */
[----:B----4-:R-:W-:Y:S05]  /*4220*/  EXIT ;  /* 0x000000000000794d */ /* 0x010fea0003800000 */
.L_x_57:
[----:B------:R-:W-:-:S09]  /*4230*/  UISETP.NE.OR UP5, UPT, UR10, 0x3, !UP5 ;  /* 0x000000030a00788c */ /* 0x000fd2000efa5670 */
[----:B------:R-:W-:Y:S05]  /*4240*/  BRA.U UP5, `(.L_x_87) ;  /* 0x0000001105787547 */ /* 0x000fea000b800000 */
[----:B------:R-:W1:Y:S01]  /*4250*/  LDC R0, c[0x0][0xb30] ;  /* 0x0002cc00ff007b82 */ /* 0x000e620000000800 */
[----:B------:R-:W2:Y:S01]  /*4260*/  LDCU.64 UR8, c[0x0][0x888] ;  /* 0x00011100ff0877ac */ /* 0x000ea20008000a00 */
[----:B------:R-:W-:Y:S02]  /*4270*/  HFMA2 R25, -RZ, RZ, 0, 0 ;  /* 0x00000000ff197431 */ /* 0x000fe400000001ff */
[----:B-----5:R-:W-:Y:S01]  /*4280*/  IMAD.MOV.U32 R32, RZ, RZ, 0x1 ;  /* 0x00000001ff207424 */ /* 0x020fe200078e00ff */
[----:B------:R-:W-:Y:S01]  /*4290*/  MOV R23, 0x1000 ;  /* 0x0000100000177802 */ /* 0x000fe20000000f00 */
[----:B------:R-:W3:Y:S01]  /*42a0*/  LDCU.64 UR4, c[0x0][0x890] ;  /* 0x00011200ff0477ac */ /* 0x000ee20008000a00 */
[----:B------:R-:W-:Y:S01]  /*42b0*/  IMAD.MOV.U32 R27, RZ, RZ, RZ ;  /* 0x000000ffff1b7224 */ /* 0x000fe200078e00ff */
[----:B------:R-:W4:Y:S01]  /*42c0*/  LDC R19, c[0x0][0x370] ;  /* 0x0000dc00ff137b82 */ /* 0x000f220000000800 */
[----:B------:R-:W-:Y:S01]  /*42d0*/  UMOV UR7, 0x400 ;  /* 0x0000040000077882 */ /* 0x000fe20000000000 */
[----:B------:R-:W-:-:S02]  /*42e0*/  UPLOP3.LUT UP1, UPT, UPT, UPT, UPT, 0x40, 0x4 ;  /* 0x000000000004789c */ /* 0x000fc40003f2e870 */
[----:B------:R-:W-:-:S04]  /*42f0*/  ULEA UR7, UR37, UR7, 0x18 ;  /* 0x0000000725077291 */ /* 0x000fc8000f8ec0ff */
[----:B------:R-:W4:Y:S01]  /*4300*/  LDC R2, c[0x0][0xb0c] ;  /* 0x0002c300ff027b82 */ /* 0x000f220000000800 */
[----:B------:R-:W-:Y:S02]  /*4310*/  UIADD3 UR13, UPT, UPT, UR7, 0x78, URZ ;  /* 0x00000078070d7890 */ /* 0x000fe4000fffe0ff */
[----:B--2---:R-:W-:Y:S02]  /*4320*/  UISETP.NE.U32.AND UP3, UPT, UR8, URZ, UPT ;  /* 0x000000ff0800728c */ /* 0x004fe4000bf65070 */
[----:B------:R-:W-:Y:S02]  /*4330*/  UIADD3 UR41, UPT, UPT, UR7, 0x60, URZ ;  /* 0x0000006007297890 */ /* 0x000fe4000fffe0ff */
[----:B---3--:R-:W-:Y:S01]  /*4340*/  UISETP.NE.U32.AND UP4, UPT, UR4, URZ, UPT ;  /* 0x000000ff0400728c */ /* 0x008fe2000bf85070 */
[----:B------:R-:W2:Y:S01]  /*4350*/  LDC R18, c[0x0][0xb20] ;  /* 0x0002c800ff127b82 */ /* 0x000ea20000000800 */
[----:B-1----:R-:W-:Y:S01]  /*4360*/  ISETP.NE.AND P1, PT, R0, 0x1, PT ;  /* 0x000000010000780c */ /* 0x002fe20003f25270 */
[----:B------:R-:W-:-:S02]  /*4370*/  UISETP.NE.AND.EX UP3, UPT, UR9, URZ, UPT, UP3 ;  /* 0x000000ff0900728c */ /* 0x000fc4000bf65330 */
[----:B------:R-:W-:Y:S02]  /*4380*/  UIADD3 UR33, UPT, UPT, UR7, 0x68, URZ ;  /* 0x0000006807217890 */ /* 0x000fe4000fffe0ff */
[----:B------:R-:W-:Y:S02]  /*4390*/  UIADD3 UR25, UPT, UPT, UR7, 0x70, URZ ;  /* 0x0000007007197890 */ /* 0x000fe4000fffe0ff */
[----:B------:R-:W1:Y:S01]  /*43a0*/  LDC.64 R36, c[0x0][0x348] ;  /* 0x0000d200ff247b82 */ /* 0x000e620000000a00 */
[----:B------:R-:W-:Y:S02]  /*43b0*/  UPRMT UR13, UR37, 0x654, UR13 ;  /* 0x00000654250d7896 */ /* 0x000fe4000800000d */
[----:B------:R-:W-:-:S05]  /*43c0*/  UISETP.NE.AND.EX UP4, UPT, UR5, URZ, UPT, UP4 ;  /* 0x000000ff0500728c */ /* 0x000fca000bf85340 */
[----:B------:R-:W3:Y:S08]  /*43d0*/  LDC.64 R16, c[0x0][0xb10] ;  /* 0x0002c400ff107b82 */ /* 0x000ef00000000a00 */
[----:B------:R-:W1:Y:S08]  /*43e0*/  LDC.64 R6, c[0x0][0xb18] ;  /* 0x0002c600ff067b82 */ /* 0x000e700000000a00 */
[----:B------:R-:W1:Y:S08]  /*43f0*/  LDC.64 R4, c[0x0][0xb28] ;  /* 0x0002ca00ff047b82 */ /* 0x000e700000000a00 */
[----:B--2-4-:R-:W1:Y:S02]  /*4400*/  LDC R22, c[0x0][0x374] ;  /* 0x0000dd00ff167b82 */ /* 0x014e640000000800 */
.L_x_98:
[----:B------:R-:W-:Y:S02]  /*4410*/  LEA R0, R27, UR7, 0x3 ;  /* 0x000000071b007c11 */ /* 0x000fe4000f8e18ff */
[----:B------:R-:W-:Y:S02]  /*4420*/  SHF.L.U32 R3, R25, 0x1f, RZ ;  /* 0x0000001f19037819 */ /* 0x000fe400000006ff */
[----:B------:R-:W-:Y:S02]  /*4430*/  LEA R28, R27, UR7, 0x4 ;  /* 0x000000071b1c7c11 */ /* 0x000fe4000f8e20ff */
[----:B--2---:R-:W2:Y:S02]  /*4440*/  SYNCS.PHASECHK.TRANS64.TRYWAIT P0, [R0+URZ+0xb0], R3 ;  /* 0x0000b003000075a7 */ /* 0x004ea400080011ff */
[----:B--2---:R-:W-:Y:S05]  /*4450*/  @!P0 BRA `(.L_x_88) ;  /* 0x0000004c00588947 */ /* 0x004fea0003800000 */
.L_x_185:
[----:B------:R-:W-:Y:S01]  /*4460*/  ISETP.GE.AND P0, PT, R26, 0x1, PT ;  /* 0x000000011a00780c */ /* 0x000fe20003f06270 */
[----:B------:R-:W4:Y:S01]  /*4470*/  LDS.128 R28, [R28+0x140] ;  /* 0x000140001c1c7984 */ /* 0x000f220000000c00 */
[----:B--2---:R-:W-:Y:S01]  /*4480*/  VIADD R0, R0, 0xc0 ;  /* 0x000000c000007836 */ /* 0x004fe20000000000 */
[----:B------:R-:W-:Y:S01]  /*4490*/  @!PT LDS RZ, [RZ] ;  /* 0x00000000fffff984 */ /* 0x000fe20000000800 */
[----:B------:R-:W-:Y:S01]  /*44a0*/  @!PT LDS RZ, [RZ] ;  /* 0x00000000fffff984 */ /* 0x000fe20000000800 */
[----:B------:R-:W-:Y:S01]  /*44b0*/  @!PT LDS RZ, [RZ] ;  /* 0x00000000fffff984 */ /* 0x000fe20000000800 */
[----:B------:R-:W-:Y:S01]  /*44c0*/  @!PT LDS RZ, [RZ] ;  /* 0x00000000fffff984 */ /* 0x000fe20000000800 */
[----:B------:R2:W-:Y:S06]  /*44d0*/  MEMBAR.ALL.CTA ;  /* 0x0000000000007992 */ /* 0x0005ec0000008000 */
[----:B--2---:R-:W2:Y:S01]  /*44e0*/  FENCE.VIEW.ASYNC.S ;  /* 0x00000000000073c6 */ /* 0x004ea20000000000 */
[----:B------:R-:W-:Y:S04]  /*44f0*/  PRMT R0, RZ, 0x654, R0 ;  /* 0x00000654ff007816 */ /* 0x000fe80000000000 */
[----:B--2---:R2:W-:Y:S01]  /*4500*/  SYNCS.ARRIVE.TRANS64.RED.A1T0 RZ, [R0+URZ], RZ ;  /* 0x000000ff00ff79a7 */ /* 0x0045e200081004ff */
[----:B----4-:R-:W-:Y:S11]  /*4510*/  LOP3.LUT P3, RZ, R30, 0x1, RZ, 0xc0, !PT ;  /* 0x000000011eff7812 */ /* 0x010ff6000786c0ff */
[----:B------:R-:W-:Y:S02]  /*4520*/  @!UPT UIADD3 URZ, UPT, UPT, URZ, URZ, URZ ;  /* 0x000000fffffff290 */ /* 0x000fe4000fffe0ff */
[----:B------:R-:W-:Y:S02]  /*4530*/  @P3 MOV R13, R28 ;  /* 0x0000001c000d3202 */ /* 0x000fe40000000f00 */
[----:B------:R-:W-:Y:S01]  /*4540*/  @P3 LOP3.LUT R8, R29, 0xffff, RZ, 0xc0, !PT ;  /* 0x0000ffff1d083812 */ /* 0x000fe200078ec0ff */
[----:B--2---:R-:W-:Y:S06]  /*4550*/  @!P0 BRA `(.L_x_89) ;  /* 0x0000000000a48947 */ /* 0x004fec0003800000 */
[----:B-1----:R-:W-:Y:S01]  /*4560*/  IMAD.HI.U32 R33, R22, R7, RZ ;  /* 0x0000000716217227 */ /* 0x002fe200078e00ff */
[----:B------:R-:W-:Y:S02]  /*4570*/  ISETP.NE.AND P0, PT, R6, 0x1, PT ;  /* 0x000000010600780c */ /* 0x000fe40003f05270 */
[----:B------:R-:W-:Y:S01]  /*4580*/  ISETP.NE.AND P2, PT, R26, 0x1, PT ;  /* 0x000000011a00780c */ /* 0x000fe20003f45270 */
[----:B---3--:R-:W-:Y:S01]  /*4590*/  IMAD.HI.U32 R34, R19, R16, RZ ;  /* 0x0000001013227227 */ /* 0x008fe200078e00ff */
[----:B------:R-:W-:Y:S02]  /*45a0*/  SHF.R.U32.HI R33, RZ, R18, R33 ;  /* 0x00000012ff217219 */ /* 0x000fe40000011621 */
[----:B------:R-:W-:Y:S01]  /*45b0*/  ISETP.NE.AND P4, PT, R2, 0x1, PT ;  /* 0x000000010200780c */ /* 0x000fe20003f85270 */
[----:B------:R-:W-:Y:S01]  /*45c0*/  IMAD.HI.U32 R38, R13, R16, RZ ;  /* 0x000000100d267227 */ /* 0x000fe200078e00ff */
[----:B------:R-:W-:Y:S02]  /*45d0*/  SHF.R.U32.HI R34, RZ, R17, R34 ;  /* 0x00000011ff227219 */ /* 0x000fe40000011622 */
[----:B------:R-:W-:Y:S01]  /*45e0*/  SEL R3, R22, R33, !P0 ;  /* 0x0000002116037207 */ /* 0x000fe20004000000 */
[C---:B------:R-:W-:Y:S01]  /*45f0*/  IMAD.HI.U32 R33, R8.reuse, R7, RZ ;  /* 0x0000000708217227 */ /* 0x040fe200078e00ff */
[----:B------:R-:W-:Y:S02]  /*4600*/  SEL R11, R19, R34, !P4 ;  /* 0x00000022130b7207 */ /* 0x000fe40006000000 */
[----:B------:R-:W-:Y:S01]  /*4610*/  SHF.R.U32.HI R38, RZ, R17, R38 ;  /* 0x00000011ff267219 */ /* 0x000fe20000011626 */
[----:B------:R-:W-:Y:S01]  /*4620*/  IMAD.HI.U32 R40, R3, R4, RZ ;  /* 0x0000000403287227 */ /* 0x000fe200078e00ff */
[----:B------:R-:W-:Y:S03]  /*4630*/  SHF.R.U32.HI R33, RZ, R18, R33 ;  /* 0x00000012ff217219 */ /* 0x000fe60000011621 */
[----:B------:R-:W-:Y:S01]  /*4640*/  IMAD.HI.U32 R34, R11, R4, RZ ;  /* 0x000000040b227227 */ /* 0x000fe200078e00ff */
[----:B------:R-:W-:Y:S02]  /*4650*/  @P2 SHF.R.U32.HI R3, RZ, R5, R40 ;  /* 0x00000005ff032219 */ /* 0x000fe40000011628 */
[----:B------:R-:W-:Y:S02]  /*4660*/  SEL R9, R8, R33, !P0 ;  /* 0x0000002108097207 */ /* 0x000fe40004000000 */
[----:B------:R-:W-:Y:S01]  /*4670*/  @P2 SHF.R.U32.HI R11, RZ, R5, R34 ;  /* 0x00000005ff0b2219 */ /* 0x000fe20000011622 */
[C---:B------:R-:W-:Y:S01]  /*4680*/  IMAD R10, R26.reuse, R3, RZ ;  /* 0x000000031a0a7224 */ /* 0x040fe200078e02ff */
[----:B------:R-:W-:Y:S01]  /*4690*/  SEL R3, R13, R38, !P4 ;  /* 0x000000260d037207 */ /* 0x000fe20006000000 */
[C---:B------:R-:W-:Y:S03]  /*46a0*/  IMAD.HI.U32 R14, R9.reuse, R4, RZ ;  /* 0x00000004090e7227 */ /* 0x040fe600078e00ff */
[----:B------:R-:W-:Y:S01]  /*46b0*/  ISETP.GE.AND P0, PT, R9, R10, PT ;  /* 0x0000000a0900720c */ /* 0x000fe20003f06270 */
[C---:B------:R-:W-:Y:S01]  /*46c0*/  IMAD R12, R26.reuse, R11, RZ ;  /* 0x0000000b1a0c7224 */ /* 0x040fe200078e02ff */
[-C--:B------:R-:W-:Y:S04]  /*46d0*/  SHF.R.U32.HI R14, RZ, R5.reuse, R14 ;  /* 0x00000005ff0e7219 */ /* 0x080fe8000001160e */
[----:B------:R-:W-:Y:S02]  /*46e0*/  ISETP.GE.OR P0, PT, R3, R12, P0 ;  /* 0x0000000c0300720c */ /* 0x000fe40000706670 */
[----:B------:R-:W-:Y:S05]  /*46f0*/  SEL R15, R9, R14, !P2 ;  /* 0x0000000e090f7207 */ /* 0x000fea0005000000 */
[----:B------:R-:W-:Y:S04]  /*4700*/  IMAD.MOV R14, RZ, RZ, -R15 ;  /* 0x000000ffff0e7224 */ /* 0x000fe800078e0a0f */
[----:B------:R-:W-:Y:S02]  /*4710*/  IMAD R14, R26, R14, R9 ;  /* 0x0000000e1a0e7224 */ /* 0x000fe400078e0209 */
[C---:B------:R-:W-:Y:S05]  /*4720*/  @!P0 IMAD.HI.U32 R10, R3.reuse, R4, RZ ;  /* 0x00000004030a8227 */ /* 0x040fea00078e00ff */
[----:B------:R-:W-:Y:S04]  /*4730*/  @!P0 SHF.R.U32.HI R10, RZ, R5, R10 ;  /* 0x00000005ff0a8219 */ /* 0x000fe8000001160a */
[----:B------:R-:W-:Y:S01]  /*4740*/  @!P0 SEL R0, R3, R10, !P2 ;  /* 0x0000000a03008207 */ /* 0x000fe20005000000 */
[----:B------:R-:W-:Y:S03]  /*4750*/  IMAD.MOV R10, RZ, RZ, -R3 ;  /* 0x000000ffff0a7224 */ /* 0x000fe600078e0a03 */
[----:B------:R-:W-:Y:S01]  /*4760*/  @!P0 IADD3 R15, PT, PT, R15, -R0, RZ ;  /* 0x800000000f0f8210 */ /* 0x000fe20007ffe0ff */
[----:B------:R-:W-:Y:S01]  /*4770*/  @!P0 IMAD R0, R11, R14, R0 ;  /* 0x0000000e0b008224 */ /* 0x000fe200078e0200 */
[----:B------:R-:W-:Y:S01]  /*4780*/  IADD3 R11, PT, PT, -R9, RZ, RZ ;  /* 0x000000ff090b7210 */ /* 0x000fe20007ffe1ff */
[----:B------:R-:W-:Y:S02]  /*4790*/  IMAD R13, R2, R10, R13 ;  /* 0x0000000a020d7224 */ /* 0x000fe400078e020d */
[----:B------:R-:W-:Y:S02]  /*47a0*/  @!P0 IMAD R9, R15, R26, R3 ;  /* 0x0000001a0f098224 */ /* 0x000fe400078e0203 */
[----:B------:R-:W-:Y:S02]  /*47b0*/  @!P0 IMAD.MOV.U32 R3, RZ, RZ, R0 ;  /* 0x000000ffff038224 */ /* 0x000fe400078e0000 */
[----:B------:R-:W-:Y:S02]  /*47c0*/  IMAD R8, R6, R11, R8 ;  /* 0x0000000b06087224 */ /* 0x000fe400078e0208 */
[----:B------:R-:W-:Y:S02]  /*47d0*/  IMAD R13, R3, R2, R13 ;  /* 0x00000002030d7224 */ /* 0x000fe400078e020d */
[----:B------:R-:W-:Y:S02]  /*47e0*/  IMAD R8, R9, R6, R8 ;  /* 0x0000000609087224 */ /* 0x000fe400078e0208 */
.L_x_89:
[----:B------:R-:W-:Y:S05]  /*47f0*/  BRA.U UP1, `(.L_x_90) ;  /* 0x0000000101107547 */ /* 0x000fea000b800000 */
[----:B------:R-:W-:Y:S04]  /*4800*/  MOV R0, UR6 ;  /* 0x0000000600007c02 */ /* 0x000fe80008000f00 */
[----:B------:R-:W-:Y:S04]  /*4810*/  SHF.L.U32 R3, R0, 0x1f, RZ ;  /* 0x0000001f00037819 */ /* 0x000fe800000006ff */
[----:B------:R-:W2:Y:S02]  /*4820*/  SYNCS.PHASECHK.TRANS64.TRYWAIT P0, [UR7+0xa8], R3 ;  /* 0x0000a803ff0075a7 */ /* 0x000ea40008001107 */
[----:B--2---:R-:W-:Y:S05]  /*4830*/  @!P0 BRA `(.L_x_91) ;  /* 0x0000004800748947 */ /* 0x004fea0003800000 */
.L_x_90:
[----:B------:R-:W-:Y:S02]  /*4840*/  R2UR UR42, R20 ;  /* 0x00000000142a72ca */ /* 0x000fe400000e0000 */
[----:B------:R-:W-:Y:S02]  /*4850*/  R2UR UR43, R21 ;  /* 0x00000000152b72ca */ /* 0x000fe400000e0000 */
[----:B------:R-:W-:Y:S02]  /*4860*/  ISETP.NE.U32.AND P2, PT, RZ, UR4, PT ;  /* 0x00000004ff007c0c */ /* 0x000fe4000bf45070 */
[----:B------:R-:W-:Y:S02]  /*4870*/  SHF.L.U32 R12, R32, 0x1f, RZ ;  /* 0x0000001f200c7819 */ /* 0x000fe400000006ff */
[----:B------:R-:W-:Y:S05]  /*4880*/  ISETP.NE.AND.EX P2, PT, RZ, UR5, PT, P2 ;  /* 0x00000005ff007c0c */ /* 0x000fea000bf45320 */
[----:B------:R-:W-:Y:S02]  /*4890*/  USHF.L.U32 UR42, UR42, 0x7, URZ ;  /* 0x000000072a2a7899 */ /* 0x000fe400080006ff */
[----:B------:R-:W-:Y:S01]  /*48a0*/  USHF.L.U32 UR43, UR43, 0x6, URZ ;  /* 0x000000062b2b7899 */ /* 0x000fe200080006ff */
[----:B------:R-:W-:Y:S11]  /*48b0*/  BRA.U !UP4, `(.L_x_92) ;  /* 0x000000010c347547 */ /* 0x000ff6000b800000 */
[----:B------:R-:W-:Y:S01]  /*48c0*/  UPLOP3.LUT UP0, UPT, UPT, UPT, UP3, 0x80, 0x8 ;  /* 0x000000000008789c */ /* 0x000fe20003f0f030 */
[----:B--2---:R-:W-:Y:S02]  /*48d0*/  HFMA2 R0, -RZ, RZ, 0, 5.9604644775390625e-08 ;  /* 0x00000001ff007431 */ /* 0x004fe400000001ff */
[----:B------:R-:W-:Y:S03]  /*48e0*/  IMAD.MOV.U32 R59, RZ, RZ, 0x1 ;  /* 0x00000001ff3b7424 */ /* 0x000fe600078e00ff */
[----:B------:R-:W-:Y:S05]  /*48f0*/  PLOP3.LUT P0, PT, PT, PT, UP0, 0x80, 0x8 ;  /* 0x000000000008781c */ /* 0x000fea0003f0f008 */
[----:B------:R-:W2:Y:S01]  /*4900*/  @UP0 LDCU.64 UR10, c[0x0][0x888] ;  /* 0x00011100ff0a07ac */ /* 0x000ea20008000a00 */
[----:B------:R-:W-:Y:S07]  /*4910*/  @UP0 UIMAD UR8, UR36, UR4, URZ ;  /* 0x00000004240802a4 */ /* 0x000fee000f8e02ff */
[----:B------:R-:W-:Y:S01]  /*4920*/  @!P0 PRMT R59, R0, 0x7610, R59 ;  /* 0x00007610003b8816 */ /* 0x000fe2000000003b */
[----:B--2---:R-:W-:Y:S03]  /*4930*/  @UP0 UIMAD.WIDE UR10, UR8, 0x4, UR10 ;  /* 0x00000004080a08a5 */ /* 0x004fe6000f8e020a */
[----:B------:R-:W2:Y:S03]  /*4940*/  @!UP0 LDCU UR8, c[0x0][0x880] ;  /* 0x00011000ff0887ac */ /* 0x000ea60008000800 */
[----:B------:R-:W-:Y:S01]  /*4950*/  IMAD.U32 R10, RZ, RZ, UR10 ;  /* 0x0000000aff0a7e24 */ /* 0x000fe2000f8e00ff */
[----:B------:R-:W-:Y:S05]  /*4960*/  MOV R11, UR11 ;  /* 0x0000000b000b7c02 */ /* 0x000fea0008000f00 */
[----:B------:R4:W5:Y:S02]  /*4970*/  @P0 LDG.E R35, desc[UR46][R10.64] ;  /* 0x0000002e0a230981 */ /* 0x000964000c1e1900 */
[----:B--2-4-:R-:W-:Y:S07]  /*4980*/  @!P0 IMAD.U32 R35, RZ, RZ, UR8 ;  /* 0x00000008ff238e24 */ /* 0x014fee000f8e00ff */
.L_x_92:
[----:B-----5:R-:W-:Y:S01]  /*4990*/  @!P2 FSETP.EQ.AND P0, PT, R35, RZ, PT ;  /* 0x000000ff2300a20b */ /* 0x020fe20003f02000 */
[----:B------:R-:W-:Y:S01]  /*49a0*/  @!UPT UIADD3 URZ, UPT, UPT, URZ, URZ, URZ ;  /* 0x000000fffffff290 */ /* 0x000fe2000fffe0ff */
[----:B------:R-:W-:Y:S11]  /*49b0*/  @!P2 BRA `(.L_x_93) ;  /* 0x000000000014a947 */ /* 0x000ff60003800000 */
[----:B------:R-:W-:Y:S02]  /*49c0*/  LOP3.LUT P2, RZ, R59, 0xff, RZ, 0xc0, !PT ;  /* 0x000000ff3bff7812 */ /* 0x000fe4000784c0ff */
[----:B------:R-:W-:Y:S04]  /*49d0*/  PLOP3.LUT P0, PT, PT, PT, UP0, 0x80, 0x8 ;  /* 0x000000000008781c */ /* 0x000fe80003f0f008 */
[----:B------:R-:W-:Y:S07]  /*49e0*/  PLOP3.LUT P0, PT, P0, PT, PT, 0x8, 0x80 ;  /* 0x000000000080781c */ /* 0x000fee000070e170 */
[----:B------:R-:W-:Y:S11]  /*49f0*/  @P2 FSETP.EQ.AND P0, PT, R35, RZ, PT ;  /* 0x000000ff2300220b */ /* 0x000ff60003f02000 */
[----:B------:R-:W-:Y:S02]  /*4a00*/  @!UPT UIADD3 URZ, UPT, UPT, URZ, URZ, URZ ;  /* 0x000000fffffff290 */ /* 0x000fe4000fffe0ff */
.L_x_93:
[----:B------:R-:W4:Y:S01]  /*4a10*/  SYNCS.PHASECHK.TRANS64.TRYWAIT P2, [UR7+0x80], R12 ;  /* 0x0000800cff0075a7 */ /* 0x000f220008041107 */
[----:B------:R-:W-:Y:S04]  /*4a20*/  ELECT P4, URZ, PT ;  /* 0x0000000000ff782f */ /* 0x000fe80003880000 */
[----:B------:R-:W-:Y:S11]  /*4a30*/  PLOP3.LUT P4, PT, P0, P4, PT, 0xf2, 0x2f ;  /* 0x00000000002f781c */ /* 0x000ff60000789e72 */
[----:B------:R-:W-:Y:S02]  /*4a40*/  @!UPT UIADD3 URZ, UPT, UPT, URZ, URZ, URZ ;  /* 0x000000fffffff290 */ /* 0x000fe4000fffe0ff */
[----:B-1----:R-:W-:Y:S05]  /*4a50*/  @!P4 IADD3 R9, P0, PT, R36, 0x580, RZ ;  /* 0x000005802409c810 */ /* 0x002fea0007f1e0ff */
[----:B--2---:R-:W-:Y:S01]  /*4a60*/  @!P4 IMAD.X R0, RZ, RZ, R37, P0 ;  /* 0x000000ffff00c224 */ /* 0x004fe200000e0625 */
[----:B----4-:R-:W-:Y:S07]  /*4a70*/  @!P2 BRA `(.L_x_94) ;  /* 0x0000004400fca947 */ /* 0x010fee0003800000 */
.L_x_188:
[----:B------:R-:W-:Y:S01]  /*4a80*/  @!P4 R2UR UR9, R9 ;  /* 0x000000000909c2ca */ /* 0x000fe200000e0000 */
[----:B------:R-:W-:Y:S01]  /*4a90*/  VOTEU.ALL UP1, P4 ;  /* 0x0000000000ff7886 */ /* 0x000fe20002020000 */
[----:B------:R-:W-:Y:S01]  /*4aa0*/  @!P4 R2UR UR8, R0 ;  /* 0x000000000008c2ca */ /* 0x000fe200000e0000 */
[----:B------:R-:W-:Y:S01]  /*4ab0*/  VOTEU.ALL UP2, P4 ;  /* 0x0000000000ff7886 */ /* 0x000fe20002040000 */
[----:B------:R-:W-:Y:S01]  /*4ac0*/  UMOV UR16, 0x0 ;  /* 0x0000000000107882 */ /* 0x000fe20000000000 */
[----:B------:R-:W-:Y:S01]  /*4ad0*/  UMOV UR17, 0x10000000 ;  /* 0x1000000000117882 */ /* 0x000fe20000000000 */
[----:B------:R-:W-:Y:S01]  /*4ae0*/  @!UP1 UIADD3 UR40, UPT, UPT, UR7, 0x200, URZ ;  /* 0x0000020007289890 */ /* 0x000fe2000fffe0ff */
[----:B------:R-:W-:Y:S01]  /*4af0*/  @!P4 IMAD.MOV.U32 R0, RZ, RZ, 0x1000 ;  /* 0x00001000ff00c424 */ /* 0x000fe200078e00ff */
[----:B------:R-:W-:Y:S01]  /*4b00*/  UMOV UR44, UR36 ;  /* 0x00000024002c7c82 */ /* 0x000fe20008000000 */
[----:B------:R-:W-:Y:S01]  /*4b10*/  @!UP1 UIADD3 UR10, UPT, UPT, UR42, 0x40, URZ ;  /* 0x000000402a0a9890 */ /* 0x000fe2000fffe0ff */
[----:B------:R-:W-:Y:S01]  /*4b20*/  @!P4 IADD3 R9, P0, PT, R36, 0x580, RZ ;  /* 0x000005802409c810 */ /* 0x000fe20007f1e0ff */
[----:B------:R-:W-:Y:S01]  /*4b30*/  UMOV UR11, UR43 ;  /* 0x0000002b000b7c82 */ /* 0x000fe20008000000 */
[----:B------:R-:W-:Y:S01]  /*4b40*/  UMOV UR12, UR36 ;  /* 0x00000024000c7c82 */ /* 0x000fe20008000000 */
[----:B------:R-:W-:Y:S01]  /*4b50*/  IMAD.U32 R10, RZ, RZ, UR9 ;  /* 0x00000009ff0a7e24 */ /* 0x000fe2000f8e00ff */
[----:B------:R-:W-:Y:S01]  /*4b60*/  UMOV UR9, UR41 ;  /* 0x0000002900097c82 */ /* 0x000fe20008000000 */
[----:B------:R-:W-:Y:S01]  /*4b70*/  IMAD.U32 R11, RZ, RZ, UR8 ;  /* 0x00000008ff0b7e24 */ /* 0x000fe2000f8e00ff */
[----:B------:R-:W-:Y:S02]  /*4b80*/  @!UP1 UIADD3 UR8, UPT, UPT, UR7, 0xa00, URZ ;  /* 0x00000a0007089890 */ /* 0x000fe4000fffe0ff */
[----:B------:R-:W-:Y:S01]  /*4b90*/  @!P4 R2UR UR18, R10 ;  /* 0x000000000a12c2ca */ /* 0x000fe200000e0000 */
[----:B------:R-:W-:Y:S01]  /*4ba0*/  VOTEU.ALL UP1, P4 ;  /* 0x0000000000ff7886 */ /* 0x000fe20002020000 */
[----:B------:R-:W-:Y:S01]  /*4bb0*/  @!P4 R2UR UR19, R11 ;  /* 0x000000000b13c2ca */ /* 0x000fe200000e0000 */
[----:B------:R-:W-:Y:S11]  /*4bc0*/  UPRMT UR14, UR37, 0x654, UR41 ;  /* 0x00000654250e7896 */ /* 0x000ff60008000029 */
[----:B------:R-:W-:Y:S01]  /*4bd0*/  @!UPT UIADD3 URZ, UPT, UPT, URZ, URZ, URZ ;  /* 0x000000fffffff290 */ /* 0x000fe2000fffe0ff */
[----:B------:R2:W-:Y:S01]  /*4be0*/  @!UP2 UTMALDG.3D [UR40], [UR18], desc[UR16] ;  /* 0x000010281200a5b4 */ /* 0x0005e20008011000 */
[----:B------:R2:W-:Y:S01]  /*4bf0*/  @!UP1 UTMALDG.3D [UR8], [UR18], desc[UR16] ;  /* 0x00001008120095b4 */ /* 0x0005e20008011000 */
[----:B------:R4:W-:Y:S01]  /*4c00*/  @!P4 SYNCS.ARRIVE.TRANS64.RED.A0TR RZ, [UR7+0x60], R0 ;  /* 0x00006000ffffc9a7 */ /* 0x0009e20008300407 */
[----:B------:R-:W-:Y:S01]  /*4c10*/  SYNCS.ARRIVE.TRANS64.RED.A1T0 RZ, [UR14], RZ ;  /* 0x000000ffffff79a7 */ /* 0x000fe2000810040e */
[----:B----4-:R-:W-:Y:S01]  /*4c20*/  @!P4 IMAD.X R0, RZ, RZ, R37, P0 ;  /* 0x000000ffff00c224 */ /* 0x010fe200000e0625 */
[----:B------:R-:W4:Y:S02]  /*4c30*/  SYNCS.PHASECHK.TRANS64.TRYWAIT P2, [UR7+0x88], R12 ;  /* 0x0000880cff0075a7 */ /* 0x000f240008041107 */
[----:B--2-4-:R-:W-:Y:S05]  /*4c40*/  @!P2 BRA `(.L_x_95) ;  /* 0x0000004400a0a947 */ /* 0x014fea0003800000 */
.L_x_190:
        /* <DEDUP_REMOVED lines=8> */
[----:B------:R-:W-:Y:S01]  /*4cd0*/  @!UP1 UIADD3 UR32, UPT, UPT, UR7, 0x1200, URZ ;  /* 0x0000120007209890 */ /* 0x000fe2000fffe0ff */
[----:B------:R-:W-:Y:S01]  /*4ce0*/  @!P4 IADD3 R21, P0, PT, R36, 0x580, RZ ;  /* 0x000005802415c810 */ /* 0x000fe20007f1e0ff */
[----:B------:R-:W-:Y:S01]  /*4cf0*/  UMOV UR35, UR43 ;  /* 0x0000002b00237c82 */ /* 0x000fe20008000000 */
[----:B------:R-:W-:Y:S02]  /*4d00*/  @!UP1 UIADD3 UR10, UPT, UPT, UR42, 0x50, URZ ;  /* 0x000000502a0a9890 */ /* 0x000fe4000fffe0ff */
[----:B------:R-:W-:Y:S01]  /*4d10*/  IMAD.U32 R10, RZ, RZ, UR9 ;  /* 0x00000009ff0a7e24 */ /* 0x000fe2000f8e00ff */
[----:B------:R-:W-:Y:S01]  /*4d20*/  UMOV UR9, UR33 ;  /* 0x0000002100097c82 */ /* 0x000fe20008000000 */
[----:B------:R-:W-:Y:S01]  /*4d30*/  IMAD.U32 R11, RZ, RZ, UR8 ;  /* 0x00000008ff0b7e24 */ /* 0x000fe2000f8e00ff */
[----:B------:R-:W-:Y:S01]  /*4d40*/  @!UP1 UIADD3 UR8, UPT, UPT, UR7, 0x1a00, URZ ;  /* 0x00001a0007089890 */ /* 0x000fe2000fffe0ff */
[----:B------:R-:W-:Y:S01]  /*4d50*/  @!P4 IMAD.X R20, RZ, RZ, R37, P0 ;  /* 0x000000ffff14c224 */ /* 0x000fe200000e0625 */
[----:B------:R-:W-:Y:S01]  /*4d60*/  @!P4 R2UR UR18, R10 ;  /* 0x000000000a12c2ca */ /* 0x000fe200000e0000 */
[----:B------:R-:W-:Y:S01]  /*4d70*/  VOTEU.ALL UP1, P4 ;  /* 0x0000000000ff7886 */ /* 0x000fe20002020000 */
[----:B------:R-:W-:Y:S01]  /*4d80*/  @!P4 R2UR UR19, R11 ;  /* 0x000000000b13c2ca */ /* 0x000fe200000e0000 */
[----:B------:R-:W-:Y:S01]  /*4d90*/  UMOV UR11, UR43 ;  /* 0x0000002b000b7c82 */ /* 0x000fe20008000000 */
[----:B------:R-:W-:Y:S01]  /*4da0*/  UMOV UR12, UR36 ;  /* 0x00000024000c7c82 */ /* 0x000fe20008000000 */
[----:B------:R-:W-:Y:S10]  /*4db0*/  UPRMT UR14, UR37, 0x654, UR33 ;  /* 0x00000654250e7896 */ /* 0x000ff40008000021 */
[----:B------:R2:W-:Y:S01]  /*4dc0*/  @!UP2 UTMALDG.3D [UR32], [UR18], desc[UR16] ;  /* 0x000010201200a5b4 */ /* 0x0005e20008011000 */
[----:B------:R2:W-:Y:S01]  /*4dd0*/  @!UP1 UTMALDG.3D [UR8], [UR18], desc[UR16] ;  /* 0x00001008120095b4 */ /* 0x0005e20008011000 */
[----:B------:R2:W-:Y:S01]  /*4de0*/  @!P4 SYNCS.ARRIVE.TRANS64.RED.A0TR RZ, [UR7+0x68], R0 ;  /* 0x00006800ffffc9a7 */ /* 0x0005e20008300407 */
[----:B------:R-:W-:Y:S01]  /*4df0*/  SYNCS.ARRIVE.TRANS64.RED.A1T0 RZ, [UR14], RZ ;  /* 0x000000ffffff79a7 */ /* 0x000fe2000810040e */
[----:B------:R-:W4:Y:S02]  /*4e00*/  SYNCS.PHASECHK.TRANS64.TRYWAIT P2, [UR7+0x90], R12 ;  /* 0x0000900cff0075a7 */ /* 0x000f240008041107 */
[----:B--2-4-:R-:W-:Y:S05]  /*4e10*/  @!P2 BRA `(.L_x_96) ;  /* 0x000000440044a947 */ /* 0x014fea0003800000 */
.L_x_192:
[----:B------:R-:W2:Y:S01]  /*4e20*/  LDC.64 R14, c[0x0][0xb10] ;  /* 0x0002c400ff0e7b82 */ /* 0x000ea20000000a00 */
[----:B------:R-:W-:Y:S01]  /*4e30*/  @!P4 R2UR UR9, R21 ;  /* 0x000000001509c2ca */ /* 0x000fe200000e0000 */
[----:B------:R-:W-:Y:S01]  /*4e40*/  VOTEU.ALL UP1, P4 ;  /* 0x0000000000ff7886 */ /* 0x000fe20002020000 */
[----:B------:R-:W-:Y:S01]  /*4e50*/  @!P4 R2UR UR8, R20 ;  /* 0x000000001408c2ca */ /* 0x000fe200000e0000 */
[----:B------:R-:W-:Y:S01]  /*4e60*/  VOTEU.ALL UP2, P4 ;  /* 0x0000000000ff7886 */ /* 0x000fe20002040000 */
[----:B------:R-:W-:Y:S03]  /*4e70*/  UMOV UR16, 0x0 ;  /* 0x0000000000107882 */ /* 0x000fe60000000000 */
[----:B------:R-:W4:Y:S01]  /*4e80*/  LDC.64 R10, c[0x0][0xb18] ;  /* 0x0002c600ff0a7b82 */ /* 0x000f220000000a00 */
[----:B------:R-:W-:Y:S01]  /*4e90*/  @!UP1 UIADD3 UR26, UPT, UPT, UR42, 0x20, URZ ;  /* 0x000000202a1a9890 */ /* 0x000fe2000fffe0ff */
[----:B------:R-:W-:Y:S01]  /*4ea0*/  @P3 SHF.R.U32.HI R24, RZ, 0x10, R29 ;  /* 0x00000010ff183819 */ /* 0x000fe2000001161d */
[----:B------:R-:W-:Y:S01]  /*4eb0*/  @!UP1 UIADD3 UR24, UPT, UPT, UR7, 0x2200, URZ ;  /* 0x0000220007189890 */ /* 0x000fe2000fffe0ff */
[----:B------:R-:W-:Y:S01]  /*4ec0*/  VIADD R27, R27, 0x1 ;  /* 0x000000011b1b7836 */ /* 0x000fe20000000000 */
[----:B------:R-:W-:Y:S03]  /*4ed0*/  UMOV UR17, 0x10000000 ;  /* 0x1000000000117882 */ /* 0x000fe60000000000 */
[----:B------:R-:W5:Y:S01]  /*4ee0*/  @!P1 LDC R0, c[0x0][0xb20] ;  /* 0x0002c800ff009b82 */ /* 0x000f620000000800 */
[----:B------:R-:W-:Y:S01]  /*4ef0*/  UMOV UR27, UR43 ;  /* 0x0000002b001b7c82 */ /* 0x000fe20008000000 */
[----:B------:R-:W-:Y:S01]  /*4f00*/  IMAD.U32 R20, RZ, RZ, UR9 ;  /* 0x00000009ff147e24 */ /* 0x000fe2000f8e00ff */
[----:B------:R-:W-:Y:S05]  /*4f10*/  UMOV UR28, UR36 ;  /* 0x00000024001c7c82 */ /* 0x000fea0008000000 */
[----:B-1----:R-:W1:Y:S01]  /*4f20*/  @!P1 LDC R3, c[0x0][0xb0c] ;  /* 0x0002c300ff039b82 */ /* 0x002e620000000800 */
[----:B------:R-:W-:Y:S01]  /*4f30*/  IMAD.U32 R21, RZ, RZ, UR8 ;  /* 0x00000008ff157e24 */ /* 0x000fe2000f8e00ff */
[----:B------:R-:W-:Y:S01]  /*4f40*/  @!UP1 UIADD3 UR10, UPT, UPT, UR42, 0x60, URZ ;  /* 0x000000602a0a9890 */ /* 0x000fe2000fffe0ff */
[----:B------:R-:W-:Y:S01]  /*4f50*/  @!P4 R2UR UR18, R20 ;  /* 0x000000001412c2ca */ /* 0x000fe200000e0000 */
[----:B------:R-:W-:Y:S01]  /*4f60*/  @!UP1 UIADD3 UR8, UPT, UPT, UR7, 0x2a00, URZ ;  /* 0x00002a0007089890 */ /* 0x000fe2000fffe0ff */
[----:B------:R-:W-:Y:S01]  /*4f70*/  @!P4 IMAD.MOV.U32 R20, RZ, RZ, 0x1000 ;  /* 0x00001000ff14c424 */ /* 0x000fe200078e00ff */
[----:B------:R-:W-:Y:S01]  /*4f80*/  @!P4 R2UR UR19, R21 ;  /* 0x000000001513c2ca */ /* 0x000fe200000e0000 */
[----:B------:R-:W-:Y:S01]  /*4f90*/  VOTEU.ALL UP1, P4 ;  /* 0x0000000000ff7886 */ /* 0x000fe20002020000 */
[----:B------:R-:W-:Y:S01]  /*4fa0*/  UMOV UR9, UR25 ;  /* 0x0000001900097c82 */ /* 0x000fe20008000000 */
[----:B------:R-:W-:Y:S01]  /*4fb0*/  UMOV UR11, UR43 ;  /* 0x0000002b000b7c82 */ /* 0x000fe20008000000 */
[----:B------:R-:W-:Y:S01]  /*4fc0*/  UMOV UR12, UR36 ;  /* 0x00000024000c7c82 */ /* 0x000fe20008000000 */
[----:B------:R-:W-:Y:S08]  /*4fd0*/  UPRMT UR14, UR37, 0x654, UR25 ;  /* 0x00000654250e7896 */ /* 0x000ff00008000019 */
[----:B------:R1:W-:Y:S02]  /*4fe0*/  @!UP2 UTMALDG.3D [UR24], [UR18], desc[UR16] ;  /* 0x000010181200a5b4 */ /* 0x0003e40008011000 */
[----:B-1----:R-:W-:Y:S01]  /*4ff0*/  @!P1 ISETP.NE.AND P2, PT, R3, 0x1, PT ;  /* 0x000000010300980c */ /* 0x002fe20003f45270 */
[C---:B--2---:R-:W-:Y:S01]  /*5000*/  @!P1 IMAD.HI.U32 R14, R13.reuse, R14, RZ ;  /* 0x0000000e0d0e9227 */ /* 0x044fe200078e00ff */
[----:B----4-:R-:W-:Y:S01]  /*5010*/  @!P1 ISETP.NE.AND P0, PT, R10, 0x1, PT ;  /* 0x000000010a00980c */ /* 0x010fe20003f05270 */
[----:B------:R1:W-:Y:S01]  /*5020*/  @!UP1 UTMALDG.3D [UR8], [UR18], desc[UR16] ;  /* 0x00001008120095b4 */ /* 0x0003e20008011000 */
[----:B------:R1:W-:Y:S01]  /*5030*/  @!P4 SYNCS.ARRIVE.TRANS64.RED.A0TR RZ, [UR7+0x70], R20 ;  /* 0x00007014ffffc9a7 */ /* 0x0003e20008300407 */
[C---:B------:R-:W-:Y:S01]  /*5040*/  @!P1 IMAD.HI.U32 R11, R8.reuse, R11, RZ ;  /* 0x0000000b080b9227 */ /* 0x040fe200078e00ff */
[----:B------:R-:W-:Y:S04]  /*5050*/  @!P1 SHF.R.U32.HI R14, RZ, R15, R14 ;  /* 0x0000000fff0e9219 */ /* 0x000fe8000001160e */
[----:B-----5:R-:W-:Y:S02]  /*5060*/  @!P1 SHF.R.U32.HI R9, RZ, R0, R11 ;  /* 0x00000000ff099219 */ /* 0x020fe4000001160b */
[----:B------:R-:W-:Y:S02]  /*5070*/  @!P1 SEL R14, R13, R14, !P2 ;  /* 0x0000000e0d0e9207 */ /* 0x000fe40005000000 */
[----:B------:R-:W-:Y:S05]  /*5080*/  @!P1 SEL R9, R8, R9, !P0 ;  /* 0x0000000908099207 */ /* 0x000fea0004000000 */
[----:B------:R-:W-:Y:S01]  /*5090*/  @!P1 IMAD.IADD R0, R9, 0x1, -R14 ;  /* 0x0000000109009824 */ /* 0x000fe200078e0a0e */
[----:B------:R-:W-:Y:S01]  /*50a0*/  SYNCS.ARRIVE.TRANS64.RED.A1T0 RZ, [UR14], RZ ;  /* 0x000000ffffff79a7 */ /* 0x000fe2000810040e */
[----:B------:R-:W-:Y:S02]  /*50b0*/  @!P1 IMAD.IADD R9, R14, 0x1, -R9 ;  /* 0x000000010e099824 */ /* 0x000fe400078e0a09 */
[----:B------:R-:W-:Y:S02]  /*50c0*/  @!P1 IMAD R13, R0, R3, R13 ;  /* 0x00000003000d9224 */ /* 0x000fe400078e020d */
[----:B------:R-:W-:Y:S01]  /*50d0*/  @!P1 IMAD R8, R9, R10, R8 ;  /* 0x0000000a09089224 */ /* 0x000fe200078e0208 */
[----:B------:R-:W2:Y:S02]  /*50e0*/  SYNCS.PHASECHK.TRANS64.TRYWAIT P5, [UR7+0x98], R12 ;  /* 0x0000980cff0075a7 */ /* 0x000ea400080a1107 */
[----:B-12---:R-:W-:Y:S05]  /*50f0*/  @!P5 BRA `(.L_x_97) ;  /* 0x0000004000a4d947 */ /* 0x006fea0003800000 */
.L_x_194:
[----:B-1----:R-:W-:Y:S01]  /*5100*/  @!P4 IADD3 R3, P0, PT, R36, 0x580, RZ ;  /* 0x000005802403c810 */ /* 0x002fe20007f1e0ff */
[----:B------:R-:W-:Y:S01]  /*5110*/  VOTEU.ALL UP1, P4 ;  /* 0x0000000000ff7886 */ /* 0x000fe20002020000 */
[----:B------:R-:W-:Y:S01]  /*5120*/  VOTEU.ALL UP2, P4 ;  /* 0x0000000000ff7886 */ /* 0x000fe20002040000 */
[----:B------:R-:W-:Y:S01]  /*5130*/  UMOV UR14, 0x0 ;  /* 0x00000000000e7882 */ /* 0x000fe20000000000 */
[----:B------:R-:W-:Y:S01]  /*5140*/  @!P4 R2UR UR9, R3 ;  /* 0x000000000309c2ca */ /* 0x000fe200000e0000 */
[----:B------:R-:W-:Y:S01]  /*5150*/  @!P4 IMAD.X R0, RZ, RZ, R37, P0 ;  /* 0x000000ffff00c224 */ /* 0x000fe200000e0625 */
[----:B------:R-:W-:Y:S01]  /*5160*/  @!UP1 UIADD3 UR17, UPT, UPT, UR7, 0x78, URZ ;  /* 0x0000007807119890 */ /* 0x000fe2000fffe0ff */
[----:B------:R-:W-:Y:S01]  /*5170*/  ISETP.NE.AND P0, PT, R27, 0x2, PT ;  /* 0x000000021b00780c */ /* 0x000fe20003f05270 */
[----:B------:R-:W-:Y:S01]  /*5180*/  @!UP1 UIADD3 UR18, UPT, UPT, UR42, 0x30, URZ ;  /* 0x000000302a129890 */ /* 0x000fe2000fffe0ff */
[----:B------:R-:W-:Y:S01]  /*5190*/  LOP3.LUT R32, R32, 0x1, RZ, 0x3c, !PT ;  /* 0x0000000120207812 */ /* 0x000fe200078e3cff */
[----:B------:R-:W-:Y:S01]  /*51a0*/  @!UP1 UIADD3 UR16, UPT, UPT, UR7, 0x3200, URZ ;  /* 0x0000320007109890 */ /* 0x000fe2000fffe0ff */
[----:B------:R-:W-:Y:S01]  /*51b0*/  @!P4 R2UR UR8, R0 ;  /* 0x000000000008c2ca */ /* 0x000fe200000e0000 */
[----:B------:R-:W-:Y:S01]  /*51c0*/  UMOV UR15, 0x10000000 ;  /* 0x10000000000f7882 */ /* 0x000fe20000000000 */
[----:B------:R-:W-:Y:S01]  /*51d0*/  UMOV UR19, UR43 ;  /* 0x0000002b00137c82 */ /* 0x000fe20008000000 */
[----:B------:R-:W-:Y:S01]  /*51e0*/  UMOV UR20, UR36 ;  /* 0x0000002400147c82 */ /* 0x000fe20008000000 */
[----:B------:R-:W-:Y:S01]  /*51f0*/  @!UP1 UIADD3 UR10, UPT, UPT, UR42, 0x70, URZ ;  /* 0x000000702a0a9890 */ /* 0x000fe2000fffe0ff */
[----:B------:R-:W-:Y:S01]  /*5200*/  SEL R0, RZ, 0x1, P0 ;  /* 0x00000001ff007807 */ /* 0x000fe20000000000 */
[----:B------:R-:W-:Y:S01]  /*5210*/  IMAD.U32 R10, RZ, RZ, UR9 ;  /* 0x00000009ff0a7e24 */ /* 0x000fe2000f8e00ff */
[----:B------:R-:W-:Y:S01]  /*5220*/  UMOV UR11, UR43 ;  /* 0x0000002b000b7c82 */ /* 0x000fe20008000000 */
[----:B------:R-:W-:Y:S01]  /*5230*/  UMOV UR12, UR36 ;  /* 0x00000024000c7c82 */ /* 0x000fe20008000000 */
[----:B------:R-:W-:Y:S01]  /*5240*/  UMOV UR9, UR17 ;  /* 0x0000001100097c82 */ /* 0x000fe20008000000 */
[----:B------:R-:W-:Y:S01]  /*5250*/  @P3 R2UR UR36, R24 ;  /* 0x00000000182432ca */ /* 0x000fe200000e0000 */
[----:B------:R-:W-:Y:S01]  /*5260*/  IMAD.IADD R20, R8, 0x1, R58 ;  /* 0x0000000108147824 */ /* 0x000fe200078e023a */
[----:B------:R-:W-:Y:S01]  /*5270*/  @!P4 R2UR UR22, R10 ;  /* 0x000000000a16c2ca */ /* 0x000fe200000e0000 */
[----:B------:R-:W-:Y:S01]  /*5280*/  IMAD.U32 R11, RZ, RZ, UR8 ;  /* 0x00000008ff0b7e24 */ /* 0x000fe2000f8e00ff */
[----:B------:R-:W-:Y:S01]  /*5290*/  @!UP1 UIADD3 UR8, UPT, UPT, UR7, 0x3a00, URZ ;  /* 0x00003a0007089890 */ /* 0x000fe2000fffe0ff */
[----:B------:R-:W-:Y:S01]  /*52a0*/  LOP3.LUT R25, R25, R0, RZ, 0x3c, !PT ;  /* 0x0000000019197212 */ /* 0x000fe200078e3cff */
[----:B------:R-:W-:Y:S01]  /*52b0*/  VOTEU.ALL UP1, P4 ;  /* 0x0000000000ff7886 */ /* 0x000fe20002020000 */
[----:B------:R-:W-:Y:S01]  /*52c0*/  IMAD.IADD R21, R13, 0x1, R60 ;  /* 0x000000010d157824 */ /* 0x000fe200078e023c */
[----:B------:R-:W-:Y:S02]  /*52d0*/  @!P4 R2UR UR23, R11 ;  /* 0x000000000b17c2ca */ /* 0x000fe400000e0000 */
[----:B------:R-:W-:Y:S11]  /*52e0*/  SEL R27, R27, RZ, P0 ;  /* 0x000000ff1b1b7207 */ /* 0x000ff60000000000 */
[----:B------:R2:W-:Y:S01]  /*52f0*/  @!UP2 UTMALDG.3D [UR16], [UR22], desc[UR14] ;  /* 0x00000e101600a5b4 */ /* 0x0005e20008011000 */
[----:B------:R2:W-:Y:S01]  /*5300*/  @!UP1 UTMALDG.3D [UR8], [UR22], desc[UR14] ;  /* 0x00000e08160095b4 */ /* 0x0005e20008011000 */
[----:B------:R2:W-:Y:S01]  /*5310*/  @!P4 SYNCS.ARRIVE.TRANS64.RED.A0TR RZ, [UR7+0x78], R23 ;  /* 0x00007817ffffc9a7 */ /* 0x0005e20008300407 */
[----:B------:R-:W-:Y:S01]  /*5320*/  UPLOP3.LUT UP1, UPT, UPT, UPT, UPT, 0x80, 0x8 ;  /* 0x000000000008789c */ /* 0x000fe20003f2f070 */
[----:B------:R-:W-:Y:S01]  /*5330*/  SYNCS.ARRIVE.TRANS64.RED.A1T0 RZ, [UR13], RZ ;  /* 0x000000ffffff79a7 */ /* 0x000fe2000810040d */
[----:B------:R-:W-:Y:S09]  /*5340*/  @P3 BRA `(.L_x_98) ;  /* 0xfffffff000303947 */ /* 0x000ff2000383ffff */
[----:B------:R-:W-:-:S04]  /*5350*/  SHF.L.U32 R3, R32, 0x1f, RZ ;  /* 0x0000001f20037819 */ /* 0x000fc800000006ff */
[----:B------:R-:W1:Y:S02]  /*5360*/  SYNCS.PHASECHK.TRANS64.TRYWAIT P0, [UR7+0x80], R3 ;  /* 0x00008003ff0075a7 */ /* 0x000e640008001107 */
[----:B-1----:R-:W-:Y:S05]  /*5370*/  @!P0 BRA `(.L_x_99) ;  /* 0x00000040001c8947 */ /* 0x002fea0003800000 */
.L_x_196:
[----:B------:R-:W4:Y:S02]  /*5380*/  SYNCS.PHASECHK.TRANS64.TRYWAIT P0, [UR7+0x88], R3 ;  /* 0x00008803ff0075a7 */ /* 0x000f240008001107 */
[----:B----4-:R-:W-:Y:S05]  /*5390*/  @!P0 BRA `(.L_x_100) ;  /* 0x00000040002c8947 */ /* 0x010fea0003800000 */
.L_x_198:
[----:B------:R-:W4:Y:S02]  /*53a0*/  SYNCS.PHASECHK.TRANS64.TRYWAIT P0, [UR7+0x90], R3 ;  /* 0x00009003ff0075a7 */ /* 0x000f240008001107 */
[----:B----4-:R-:W-:Y:S05]  /*53b0*/  @!P0 BRA `(.L_x_101) ;  /* 0x00000040003c8947 */ /* 0x010fea0003800000 */
.L_x_200:
[----:B-1----:R-:W-:-:S07]  /*53c0*/  MOV R0, UR7 ;  /* 0x0000000700007c02 */ /* 0x002fce0008000f00 */
.L_x_102:
[----:B-1----:R-:W-:-:S04]  /*53d0*/  SHF.L.U32 R3, R32, 0x1f, RZ ;  /* 0x0000001f20037819 */ /* 0x002fc800000006ff */
[----:B------:R1:W4:Y:S03]  /*53e0*/  SYNCS.PHASECHK.TRANS64.TRYWAIT P0, [R0+URZ+0x98], R3 ;  /* 0x00009803000075a7 */ /* 0x00032600080011ff */
[----:B----4-:R-:W-:Y:S05]  /*53f0*/  @!P0 NANOSLEEP.SYNCS 0x989680 ;  /* 0x009896800000895d */ /* 0x010fea0003900000 */
[----:B------:R-:W4:Y:S02]  /*5400*/  @!P0 SYNCS.PHASECHK.TRANS64 P0, [R0+URZ+0x98], R3 ;  /* 0x00009803000085a7 */ /* 0x000f2400080010ff */
[----:B--2-4-:R-:W-:Y:S05]  /*5410*/  @P0 EXIT ;  /* 0x000000000000094d */ /* 0x014fea0003800000 */
[----:B------:R-:W-:Y:S05]  /*5420*/  BRA `(.L_x_102) ;  /* 0xfffffffc00e87947 */ /* 0x000fea000383ffff */
.L_x_87:
[----:B------:R-:W-:-:S06]  /*5430*/  UISETP.GE.AND UP1, UPT, UR10, 0x4, UPT ;  /* 0x000000040a00788c */ /* 0x000fcc000bf26270 */
[----:B------:R-:W-:-:S13]  /*5440*/  PLOP3.LUT P0, PT, PT, PT, UP1, 0x80, 0x8 ;  /* 0x000000000008781c */ /* 0x000fda0003f0f018 */
[----:B------:R-:W-:Y:S05]  /*5450*/  @!P0 EXIT ;  /* 0x000000000000894d */ /* 0x000fea0003800000 */
[----:B------:R-:W-:Y:S01]  /*5460*/  BAR.SYNC.DEFER_BLOCKING 0x6, 0xa0 ;  /* 0x0182800000007b1d */ /* 0x000fe20000010000 */
[----:B------:R-:W-:Y:S02]  /*5470*/  IMAD.SHL.U32 R4, R66, 0x200000, RZ ;  /* 0x0020000042047824 */ /* 0x000fe400078e00ff */
[----:B------:R-:W-:Y:S02]  /*5480*/  HFMA2 R71, -RZ, RZ, 0, 5.9604644775390625e-08 ;  /* 0x00000001ff477431 */ /* 0x000fe400000001ff */
[C---:B------:R-:W-:Y:S01]  /*5490*/  IMAD.SHL.U32 R65, R72.reuse, 0x10, RZ ;  /* 0x0000001048417824 */ /* 0x040fe200078e00ff */
[----:B------:R-:W-:Y:S01]  /*54a0*/  MOV R69, RZ ;  /* 0x000000ff00457202 */ /* 0x000fe20000000f00 */
[----:B------:R-:W-:Y:S01]  /*54b0*/  IMAD.U32 R33, R72, 0x10000, RZ ;  /* 0x0001000048217824 */ /* 0x000fe200078e00ff */
[----:B------:R-:W-:Y:S01]  /*54c0*/  UMOV UR48, 0x400 ;  /* 0x0000040000307882 */ /* 0x000fe20000000000 */
[----:B------:R-:W1:Y:S01]  /*54d0*/  LDC R63, c[0x0][0x370] ;  /* 0x0000dc00ff3f7b82 */ /* 0x000e620000000800 */
[----:B------:R-:W-:Y:S01]  /*54e0*/  ULEA UR48, UR37, UR48, 0x18 ;  /* 0x0000003025307291 */ /* 0x000fe2000f8ec0ff */
[----:B------:R-:W-:Y:S01]  /*54f0*/  LOP3.LUT R4, R4, 0x200000, RZ, 0xc0, !PT ;  /* 0x0020000004047812 */ /* 0x000fe200078ec0ff */
[----:B------:R-:W-:Y:S01]  /*5500*/  IMAD.SHL.U32 R64, R72, 0x2, RZ ;  /* 0x0000000248407824 */ /* 0x000fe200078e00ff */
[C---:B------:R-:W-:Y:S01]  /*5510*/  LOP3.LUT R5, R65.reuse, 0x40, RZ, 0xc0, !PT ;  /* 0x0000004041057812 */ /* 0x040fe200078ec0ff */
[----:B------:R-:W-:Y:S01]  /*5520*/  IMAD.SHL.U32 R3, R66, 0x200, RZ ;  /* 0x0000020042037824 */ /* 0x000fe200078e00ff */
[----:B------:R-:W-:Y:S01]  /*5530*/  LOP3.LUT R2, R65, 0x5b0, RZ, 0xc0, !PT ;  /* 0x000005b041027812 */ /* 0x000fe200078ec0ff */
[----:B------:R-:W-:Y:S01]  /*5540*/  UIADD3 UR4, UPT, UPT, UR48, 0x200, URZ ;  /* 0x0000020030047890 */ /* 0x000fe2000fffe0ff */
[----:B------:R-:W2:Y:S01]  /*5550*/  LDC R28, c[0x0][0xb0c] ;  /* 0x0002c300ff1c7b82 */ /* 0x000ea20000000800 */
[----:B------:R-:W-:Y:S01]  /*5560*/  LOP3.LUT R33, R4, 0x400000, R33, 0xf8, !PT ;  /* 0x0040000004217812 */ /* 0x000fe200078ef821 */
[----:B------:R-:W-:Y:S01]  /*5570*/  IMAD.MOV.U32 R30, RZ, RZ, RZ ;  /* 0x000000ffff1e7224 */ /* 0x000fe200078e00ff */
[----:B------:R-:W-:Y:S01]  /*5580*/  LOP3.LUT R64, R5, 0x8, R64, 0xf8, !PT ;  /* 0x0000000805407812 */ /* 0x000fe200078ef840 */
[----:B------:R-:W-:Y:S01]  /*5590*/  IMAD.MOV.U32 R70, RZ, RZ, RZ ;  /* 0x000000ffff467224 */ /* 0x000fe200078e00ff */
[----:B------:R-:W-:Y:S01]  /*55a0*/  LOP3.LUT R3, R2, 0x200, R3, 0xf8, !PT ;  /* 0x0000020002037812 */ /* 0x000fe200078ef803 */
[----:B------:R-:W-:Y:S01]  /*55b0*/  IMAD.MOV.U32 R76, RZ, RZ, RZ ;  /* 0x000000ffff4c7224 */ /* 0x000fe200078e00ff */
[----:B------:R-:W-:Y:S01]  /*55c0*/  LOP3.LUT P0, RZ, R65, 0x40, RZ, 0xc0, !PT ;  /* 0x0000004041ff7812 */ /* 0x000fe2000780c0ff */
[----:B------:R-:W3:Y:S01]  /*55d0*/  LDC R61, c[0x0][0xb20] ;  /* 0x0002c800ff3d7b82 */ /* 0x000ee20000000800 */
[----:B------:R-:W4:Y:S01]  /*55e0*/  LDS R0, [UR48+0x160] ;  /* 0x00016030ff007984 */ /* 0x000f220008000800 */
[----:B------:R-:W-:Y:S01]  /*55f0*/  LOP3.LUT R64, R3, R64, RZ, 0xfc, !PT ;  /* 0x0000004003407212 */ /* 0x000fe200078efcff */
[----:B------:R-:W-:Y:S01]  /*5600*/  IMAD.U32 R67, RZ, RZ, UR4 ;  /* 0x00000004ff437e24 */ /* 0x000fe2000f8e00ff */
[----:B------:R-:W-:Y:S01]  /*5610*/  LOP3.LUT R72, R72, 0x60, RZ, 0xc0, !PT ;  /* 0x0000006048487812 */ /* 0x000fe200078ec0ff */
[----:B------:R-:W1:Y:S03]  /*5620*/  LDCU.64 UR52, c[0x0][0x348] ;  /* 0x00006900ff3477ac */ /* 0x000e660008000a00 */
[----:B------:R-:W1:Y:S01]  /*5630*/  LDC R27, c[0x0][0xb30] ;  /* 0x0002cc00ff1b7b82 */ /* 0x000e620000000800 */
[----:B------:R-:W1:Y:S01]  /*5640*/  LDCU.64 UR38, c[0x0][0x888] ;  /* 0x00011100ff2677ac */ /* 0x000e620008000a00 */
[----:B------:R-:W1:Y:S06]  /*5650*/  LDCU.64 UR44, c[0x0][0x890] ;  /* 0x00011200ff2c77ac */ /* 0x000e6c0008000a00 */
[----:B------:R-:W1:Y:S01]  /*5660*/  LDC.64 R56, c[0x0][0xb10] ;  /* 0x0002c400ff387b82 */ /* 0x000e620000000a00 */
[----:B------:R-:W-:Y:S01]  /*5670*/  UMOV UR49, URZ ;  /* 0x000000ff00317c82 */ /* 0x000fe20008000000 */
[----:B------:R-:W-:-:S06]  /*5680*/  UMOV UR51, URZ ;  /* 0x000000ff00337c82 */ /* 0x000fcc0008000000 */
[----:B------:R-:W1:Y:S08]  /*5690*/  LDC.64 R24, c[0x0][0xb18] ;  /* 0x0002c600ff187b82 */ /* 0x000e700000000a00 */
[----:B------:R-:W1:Y:S08]  /*56a0*/  LDC.64 R22, c[0x0][0xb28] ;  /* 0x0002ca00ff167b82 */ /* 0x000e700000000a00 */
[----:B------:R-:W1:Y:S01]  /*56b0*/  LDC.64 R54, c[0x0][0x8b0] ;  /* 0x00022c00ff367b82 */ /* 0x000e620000000a00 */
[----:B----4-:R-:W-:Y:S01]  /*56c0*/  IMAD.IADD R33, R0, 0x1, R33 ;  /* 0x0000000100217824 */ /* 0x010fe200078e0221 */
[----:B------:R-:W-:-:S06]  /*56d0*/  P2R R0, PR, RZ, 0x1 ;  /* 0x00000001ff007803 */ /* 0x000fcc0000000000 */
[----:B------:R-:W4:Y:S08]  /*56e0*/  LDC.64 R52, c[0x0][0x8a8] ;  /* 0x00022a00ff347b82 */ /* 0x000f300000000a00 */
[----:B--23--:R-:W1:Y:S02]  /*56f0*/  LDC R62, c[0x0][0x374] ;  /* 0x0000dd00ff3e7b82 */ /* 0x00ce640000000800 */
.L_x_146:
[C---:B------:R-:W-:Y:S02]  /*5700*/  LEA R0, R76.reuse, UR48, 0x3 ;  /* 0x000000304c007c11 */ /* 0x040fe4000f8e18ff */
[----:B------:R-:W-:Y:S02]  /*5710*/  SHF.L.U32 R3, R69, 0x1f, RZ ;  /* 0x0000001f45037819 */ /* 0x000fe400000006ff */
[----:B------:R-:W-:Y:S02]  /*5720*/  LEA R16, R76, UR48, 0x4 ;  /* 0x000000304c107c11 */ /* 0x000fe4000f8e20ff */
[----:B--2---:R-:W2:Y:S02]  /*5730*/  SYNCS.PHASECHK.TRANS64.TRYWAIT P0, [R0+URZ+0xb0], R3 ;  /* 0x0000b003000075a7 */ /* 0x004ea400080011ff */
[----:B--2---:R-:W-:Y:S05]  /*5740*/  @!P0 BRA `(.L_x_103) ;  /* 0x0000003c00708947 */ /* 0x004fea0003800000 */
.L_x_201:
[----:B------:R-:W3:Y:S01]  /*5750*/  LDC.64 R12, c[0x0][0xb10] ;  /* 0x0002c400ff0c7b82 */ /* 0x000ee20000000a00 */
[----:B------:R-:W4:Y:S01]  /*5760*/  LDS.128 R16, [R16+0x140] ;  /* 0x0001400010107984 */ /* 0x000f220000000c00 */
[----:B-1----:R-:W-:Y:S01]  /*5770*/  ISETP.NE.AND P1, PT, R27, 0x1, PT ;  /* 0x000000011b00780c */ /* 0x002fe20003f25270 */
[----:B--2---:R-:W-:Y:S01]  /*5780*/  VIADD R0, R0, 0xc0 ;  /* 0x000000c000007836 */ /* 0x004fe20000000000 */
[----:B------:R-:W-:Y:S04]  /*5790*/  ISETP.GE.AND P0, PT, R26, 0x1, PT ;  /* 0x000000011a00780c */ /* 0x000fe80003f06270 */
[----:B------:R-:W1:Y:S01]  /*57a0*/  LDC.64 R10, c[0x0][0xb18] ;  /* 0x0002c600ff0a7b82 */ /* 0x000e620000000a00 */
[----:B------:R-:W-:Y:S01]  /*57b0*/  PRMT R0, RZ, 0x654, R0 ;  /* 0x00000654ff007816 */ /* 0x000fe20000000000 */
[----:B------:R-:W-:Y:S01]  /*57c0*/  @!PT LDS RZ, [RZ] ;  /* 0x00000000fffff984 */ /* 0x000fe20000000800 */
[----:B------:R-:W-:Y:S01]  /*57d0*/  @!PT LDS RZ, [RZ] ;  /* 0x00000000fffff984 */ /* 0x000fe20000000800 */
[----:B------:R-:W-:Y:S01]  /*57e0*/  @!PT LDS RZ, [RZ] ;  /* 0x00000000fffff984 */ /* 0x000fe20000000800 */
[----:B------:R-:W-:Y:S01]  /*57f0*/  @!PT LDS RZ, [RZ] ;  /* 0x00000000fffff984 */ /* 0x000fe20000000800 */
[----:B------:R2:W-:Y:S06]  /*5800*/  MEMBAR.ALL.CTA ;  /* 0x0000000000007992 */ /* 0x0005ec0000008000 */
[----:B--2---:R-:W2:Y:S01]  /*5810*/  FENCE.VIEW.ASYNC.S ;  /* 0x00000000000073c6 */ /* 0x004ea20000000000 */
[----:B------:R-:W1:Y:S08]  /*5820*/  @!P1 LDC R14, c[0x0][0xb20] ;  /* 0x0002c800ff0e9b82 */ /* 0x000e700000000800 */
[----:B------:R-:W1:Y:S01]  /*5830*/  @!P1 LDC R9, c[0x0][0xb0c] ;  /* 0x0002c300ff099b82 */ /* 0x000e620000000800 */
[----:B--2---:R2:W-:Y:S01]  /*5840*/  SYNCS.ARRIVE.TRANS64.RED.A1T0 RZ, [R0+URZ], RZ ;  /* 0x000000ff00ff79a7 */ /* 0x0045e200081004ff */
[----:B----4-:R-:W-:Y:S04]  /*5850*/  LOP3.LUT P4, RZ, R18, 0x1, RZ, 0xc0, !PT ;  /* 0x0000000112ff7812 */ /* 0x010fe8000788c0ff */
[----:B------:R-:W-:Y:S09]  /*5860*/  P2R R73, PR, RZ, 0x10 ;  /* 0x00000010ff497803 */ /* 0x000ff20000000000 */
[----:B------:R-:W-:Y:S02]  /*5870*/  @P4 MOV R31, R16 ;  /* 0x00000010001f4202 */ /* 0x000fe40000000f00 */
[----:B------:R-:W-:Y:S01]  /*5880*/  @P4 LOP3.LUT R29, R17, 0xffff, RZ, 0xc0, !PT ;  /* 0x0000ffff111d4812 */ /* 0x000fe200078ec0ff */
[----:B--23--:R-:W-:Y:S06]  /*5890*/  @!P0 BRA `(.L_x_104) ;  /* 0x0000000000a48947 */ /* 0x00cfec0003800000 */
[----:B------:R-:W-:Y:S01]  /*58a0*/  IMAD.HI.U32 R36, R62, R25, RZ ;  /* 0x000000193e247227 */ /* 0x000fe200078e00ff */
[----:B------:R-:W-:Y:S02]  /*58b0*/  ISETP.NE.AND P0, PT, R24, 0x1, PT ;  /* 0x000000011800780c */ /* 0x000fe40003f05270 */
[----:B------:R-:W-:Y:S01]  /*58c0*/  ISETP.NE.AND P2, PT, R26, 0x1, PT ;  /* 0x000000011a00780c */ /* 0x000fe20003f45270 */
[-C--:B------:R-:W-:Y:S01]  /*58d0*/  IMAD.HI.U32 R34, R63, R56.reuse, RZ ;  /* 0x000000383f227227 */ /* 0x080fe200078e00ff */
[----:B------:R-:W-:Y:S02]  /*58e0*/  SHF.R.U32.HI R37, RZ, R61, R36 ;  /* 0x0000003dff257219 */ /* 0x000fe40000011624 */
[----:B------:R-:W-:Y:S01]  /*58f0*/  ISETP.NE.AND P3, PT, R28, 0x1, PT ;  /* 0x000000011c00780c */ /* 0x000fe20003f65270 */
[----:B------:R-:W-:Y:S01]  /*5900*/  IMAD.HI.U32 R40, R29, R25, RZ ;  /* 0x000000191d287227 */ /* 0x000fe200078e00ff */
[----:B------:R-:W-:Y:S02]  /*5910*/  SHF.R.U32.HI R34, RZ, R57, R34 ;  /* 0x00000039ff227219 */ /* 0x000fe40000011622 */
[----:B------:R-:W-:Y:S01]  /*5920*/  SEL R3, R62, R37, !P0 ;  /* 0x000000253e037207 */ /* 0x000fe20004000000 */
[----:B------:R-:W-:Y:S01]  /*5930*/  IMAD.HI.U32 R38, R31, R56, RZ ;  /* 0x000000381f267227 */ /* 0x000fe200078e00ff */
[----:B------:R-:W-:Y:S03]  /*5940*/  SEL R7, R63, R34, !P3 ;  /* 0x000000223f077207 */ /* 0x000fe60005800000 */
[-C--:B------:R-:W-:Y:S01]  /*5950*/  IMAD.HI.U32 R34, R3, R22.reuse, RZ ;  /* 0x0000001603227227 */ /* 0x080fe200078e00ff */
[----:B------:R-:W-:Y:S03]  /*5960*/  SHF.R.U32.HI R38, RZ, R57, R38 ;  /* 0x00000039ff267219 */ /* 0x000fe60000011626 */
[----:B------:R-:W-:Y:S01]  /*5970*/  IMAD.HI.U32 R36, R7, R22, RZ ;  /* 0x0000001607247227 */ /* 0x000fe200078e00ff */
[----:B------:R-:W-:Y:S02]  /*5980*/  @P2 SHF.R.U32.HI R3, RZ, R23, R34 ;  /* 0x00000017ff032219 */ /* 0x000fe40000011622 */
[----:B------:R-:W-:Y:S02]  /*5990*/  SHF.R.U32.HI R34, RZ, R61, R40 ;  /* 0x0000003dff227219 */ /* 0x000fe40000011628 */
[----:B------:R-:W-:Y:S01]  /*59a0*/  @P2 SHF.R.U32.HI R7, RZ, R23, R36 ;  /* 0x00000017ff072219 */ /* 0x000fe20000011624 */
[C---:B------:R-:W-:Y:S01]  /*59b0*/  IMAD R2, R26.reuse, R3, RZ ;  /* 0x000000031a027224 */ /* 0x040fe200078e02ff */
[----:B------:R-:W-:Y:S02]  /*59c0*/  SEL R5, R29, R34, !P0 ;  /* 0x000000221d057207 */ /* 0x000fe40004000000 */
[----:B------:R-:W-:Y:S01]  /*59d0*/  SEL R3, R31, R38, !P3 ;  /* 0x000000261f037207 */ /* 0x000fe20005800000 */
[----:B------:R-:W-:Y:S01]  /*59e0*/  IMAD R4, R26, R7, RZ ;  /* 0x000000071a047224 */ /* 0x000fe200078e02ff */
[C---:B------:R-:W-:Y:S01]  /*59f0*/  ISETP.GE.AND P0, PT, R5.reuse, R2, PT ;  /* 0x000000020500720c */ /* 0x040fe20003f06270 */
[----:B------:R-:W-:Y:S03]  /*5a00*/  IMAD.HI.U32 R6, R5, R22, RZ ;  /* 0x0000001605067227 */ /* 0x000fe600078e00ff */
[----:B------:R-:W-:Y:S01]  /*5a10*/  ISETP.GE.OR P0, PT, R3, R4, P0 ;  /* 0x000000040300720c */ /* 0x000fe20000706670 */
[----:B------:R-:W-:Y:S01]  /*5a20*/  IMAD.MOV R4, RZ, RZ, -R3 ;  /* 0x000000ffff047224 */ /* 0x000fe200078e0a03 */
[-C--:B------:R-:W-:Y:S03]  /*5a30*/  SHF.R.U32.HI R6, RZ, R23.reuse, R6 ;  /* 0x00000017ff067219 */ /* 0x080fe60000011606 */
[----:B------:R-:W-:Y:S01]  /*5a40*/  IMAD R31, R28, R4, R31 ;  /* 0x000000041c1f7224 */ /* 0x000fe200078e021f */
[----:B------:R-:W-:Y:S05]  /*5a50*/  SEL R15, R5, R6, !P2 ;  /* 0x00000006050f7207 */ /* 0x000fea0005000000 */
[----:B------:R-:W-:Y:S02]  /*5a60*/  IMAD.MOV R6, RZ, RZ, -R15 ;  /* 0x000000ffff067224 */ /* 0x000fe400078e0a0f */
[C---:B------:R-:W-:Y:S04]  /*5a70*/  @!P0 IMAD.HI.U32 R2, R3.reuse, R22, RZ ;  /* 0x0000001603028227 */ /* 0x040fe800078e00ff */
[----:B------:R-:W-:Y:S01]  /*5a80*/  IMAD R6, R26, R6, R5 ;  /* 0x000000061a067224 */ /* 0x000fe200078e0205 */
[----:B------:R-:W-:Y:S04]  /*5a90*/  @!P0 SHF.R.U32.HI R2, RZ, R23, R2 ;  /* 0x00000017ff028219 */ /* 0x000fe80000011602 */
[----:B------:R-:W-:Y:S02]  /*5aa0*/  @!P0 SEL R0, R3, R2, !P2 ;  /* 0x0000000203008207 */ /* 0x000fe40005000000 */
[----:B------:R-:W-:Y:S02]  /*5ab0*/  IADD3 R2, PT, PT, -R5, RZ, RZ ;  /* 0x000000ff05027210 */ /* 0x000fe40007ffe1ff */
[----:B------:R-:W-:Y:S01]  /*5ac0*/  @!P0 IADD3 R8, PT, PT, R15, -R0, RZ ;  /* 0x800000000f088210 */ /* 0x000fe20007ffe0ff */
[----:B------:R-:W-:Y:S02]  /*5ad0*/  @!P0 IMAD R0, R7, R6, R0 ;  /* 0x0000000607008224 */ /* 0x000fe400078e0200 */
[----:B------:R-:W-:Y:S02]  /*5ae0*/  IMAD R29, R24, R2, R29 ;  /* 0x00000002181d7224 */ /* 0x000fe400078e021d */
[----:B------:R-:W-:Y:S02]  /*5af0*/  @!P0 IMAD R5, R8, R26, R3 ;  /* 0x0000001a08058224 */ /* 0x000fe400078e0203 */
[----:B------:R-:W-:Y:S04]  /*5b00*/  @!P0 IMAD.MOV.U32 R3, RZ, RZ, R0 ;  /* 0x000000ffff038224 */ /* 0x000fe800078e0000 */
[----:B------:R-:W-:Y:S02]  /*5b10*/  IMAD R31, R3, R28, R31 ;  /* 0x0000001c031f7224 */ /* 0x000fe400078e021f */
[----:B------:R-:W-:Y:S07]  /*5b20*/  IMAD R29, R5, R24, R29 ;  /* 0x00000018051d7224 */ /* 0x000fee00078e021d */
.L_x_104:
[----:B-1----:R-:W-:Y:S01]  /*5b30*/  @!P1 ISETP.NE.AND P0, PT, R10, 0x1, PT ;  /* 0x000000010a00980c */ /* 0x002fe20003f05270 */
[----:B------:R-:W-:Y:S01]  /*5b40*/  @!P1 IMAD.HI.U32 R3, R29, R11, RZ ;  /* 0x0000000b1d039227 */ /* 0x000fe200078e00ff */
[----:B------:R-:W-:Y:S01]  /*5b50*/  R2UR UR42, R21 ;  /* 0x00000000152a72ca */ /* 0x000fe200000e0000 */
[----:B------:R-:W-:Y:S01]  /*5b60*/  BSSY.RECONVERGENT B6, `(.L_x_105) ;  /* 0x0000031000067945 */ /* 0x000fe20003800200 */
[----:B------:R-:W-:Y:S01]  /*5b70*/  R2UR UR41, R20 ;  /* 0x00000000142972ca */ /* 0x000fe200000e0000 */
[----:B------:R-:W-:Y:S01]  /*5b80*/  @!P1 IMAD.HI.U32 R0, R31, R12, RZ ;  /* 0x0000000c1f009227 */ /* 0x000fe200078e00ff */
[----:B------:R-:W-:Y:S02]  /*5b90*/  @!P1 SHF.R.U32.HI R2, RZ, R14, R3 ;  /* 0x0000000eff029219 */ /* 0x000fe40000011603 */
[----:B------:R-:W-:Y:S01]  /*5ba0*/  @!P1 ISETP.NE.AND P2, PT, R9, 0x1, PT ;  /* 0x000000010900980c */ /* 0x000fe20003f45270 */
[----:B------:R-:W-:Y:S01]  /*5bb0*/  VIADD R76, R76, 0x1 ;  /* 0x000000014c4c7836 */ /* 0x000fe20000000000 */
[----:B------:R-:W-:Y:S02]  /*5bc0*/  @!P1 SEL R2, R29, R2, !P0 ;  /* 0x000000021d029207 */ /* 0x000fe40004000000 */
[----:B------:R-:W-:Y:S02]  /*5bd0*/  @!P1 SHF.R.U32.HI R0, RZ, R13, R0 ;  /* 0x0000000dff009219 */ /* 0x000fe40000011600 */
[----:B------:R-:W-:Y:S01]  /*5be0*/  LOP3.LUT P0, RZ, R67, 0x90, RZ, 0xc0, !PT ;  /* 0x0000009043ff7812 */ /* 0x000fe2000780c0ff */
[----:B------:R-:W-:Y:S01]  /*5bf0*/  USHF.L.U32 UR42, UR42, 0x6, URZ ;  /* 0x000000062a2a7899 */ /* 0x000fe200080006ff */
[----:B------:R-:W-:Y:S01]  /*5c00*/  @!P1 SEL R3, R31, R0, !P2 ;  /* 0x000000001f039207 */ /* 0x000fe20005000000 */
[----:B------:R-:W-:Y:S01]  /*5c10*/  USHF.L.U32 UR41, UR41, 0x7, URZ ;  /* 0x0000000729297899 */ /* 0x000fe200080006ff */
[----:B------:R-:W-:Y:S03]  /*5c20*/  @P4 SHF.R.U32.HI R68, RZ, 0x10, R17 ;  /* 0x00000010ff444819 */ /* 0x000fe60000011611 */
[----:B------:R-:W-:Y:S02]  /*5c30*/  @!P1 IMAD.IADD R0, R2, 0x1, -R3 ;  /* 0x0000000102009824 */ /* 0x000fe400078e0a03 */
[----:B------:R-:W-:Y:S02]  /*5c40*/  @!P1 IMAD.IADD R2, R3, 0x1, -R2 ;  /* 0x0000000103029824 */ /* 0x000fe400078e0a02 */
[----:B------:R-:W-:Y:S02]  /*5c50*/  @!P1 IMAD R31, R0, R9, R31 ;  /* 0x00000009001f9224 */ /* 0x000fe400078e021f */
[----:B------:R-:W-:Y:S01]  /*5c60*/  @!P1 IMAD R29, R2, R10, R29 ;  /* 0x0000000a021d9224 */ /* 0x000fe200078e021d */
[----:B------:R-:W-:Y:S06]  /*5c70*/  @!P0 BRA `(.L_x_106) ;  /* 0x00000000007c8947 */ /* 0x000fec0003800000 */
[----:B------:R-:W1:Y:S01]  /*5c80*/  LDCU.64 UR8, c[0x4][0x80] ;  /* 0x01001000ff0877ac */ /* 0x000e620008000a00 */
[----:B------:R-:W-:Y:S01]  /*5c90*/  MOV R2, 0x0 ;  /* 0x0000000000027802 */ /* 0x000fe20000000f00 */
[----:B------:R-:W-:Y:S02]  /*5ca0*/  HFMA2 R12, -RZ, RZ, 0, 5.9604644775390625e-08 ;  /* 0x00000001ff0c7431 */ /* 0x000fe400000001ff */
[----:B------:R-:W-:Y:S01]  /*5cb0*/  IMAD.MOV.U32 R8, RZ, RZ, 0x70 ;  /* 0x00000070ff087424 */ /* 0x000fe200078e00ff */
[----:B------:R2:W3:Y:S01]  /*5cc0*/  LDC.64 R14, c[0x4][R2] ;  /* 0x01000000020e7b82 */ /* 0x0004e20000000a00 */
[----:B------:R-:W4:Y:S01]  /*5cd0*/  LDCU.64 UR6, c[0x4][0x88] ;  /* 0x01001100ff0677ac */ /* 0x000f220008000a00 */
[----:B------:R-:W-:Y:S01]  /*5ce0*/  IMAD.MOV.U32 R13, RZ, RZ, RZ ;  /* 0x000000ffff0d7224 */ /* 0x000fe200078e00ff */
[----:B------:R-:W2:Y:S01]  /*5cf0*/  LDCU.64 UR4, c[0x4][0x8] ;  /* 0x01000100ff0477ac */ /* 0x000ea20008000a00 */
[----:B-1----:R-:W-:Y:S01]  /*5d00*/  MOV R5, UR9 ;  /* 0x0000000900057c02 */ /* 0x002fe20008000f00 */
[----:B------:R-:W-:Y:S01]  /*5d10*/  IMAD.U32 R4, RZ, RZ, UR8 ;  /* 0x00000008ff047e24 */ /* 0x000fe2000f8e00ff */
[----:B----4-:R-:W-:Y:S01]  /*5d20*/  MOV R7, UR7 ;  /* 0x0000000700077c02 */ /* 0x010fe20008000f00 */
[----:B------:R-:W-:Y:S01]  /*5d30*/  IMAD.U32 R6, RZ, RZ, UR6 ;  /* 0x00000006ff067e24 */ /* 0x000fe2000f8e00ff */
[----:B--2---:R-:W-:Y:S01]  /*5d40*/  MOV R11, UR5 ;  /* 0x00000005000b7c02 */ /* 0x004fe20008000f00 */
[----:B------:R-:W-:Y:S02]  /*5d50*/  IMAD.U32 R10, RZ, RZ, UR4 ;  /* 0x00000004ff0a7e24 */ /* 0x000fe4000f8e00ff */
[----:B------:R-:W-:Y:S07]  /*5d60*/  LEPC R20, `(.L_x_107) ;  /* 0x000000001014794e */ /* 0x000fee0000000000 */
[----:B---3-5:R-:W-:Y:S05]  /*5d70*/  CALL.ABS.NOINC R14 ;  /* 0x000000000e007343 */ /* 0x028fea0003c00000 */
.L_x_107:
[----:B------:R-:W1:Y:S01]  /*5d80*/  LDCU.64 UR8, c[0x4][0x80] ;  /* 0x01001000ff0877ac */ /* 0x000e620008000a00 */
[----:B------:R-:W2:Y:S01]  /*5d90*/  LDC.64 R2, c[0x4][R2] ;  /* 0x0100000002027b82 */ /* 0x000ea20000000a00 */
[----:B------:R-:W-:Y:S02]  /*5da0*/  HFMA2 R12, -RZ, RZ, 0, 5.9604644775390625e-08 ;  /* 0x00000001ff0c7431 */ /* 0x000fe400000001ff */
[----:B------:R-:W-:Y:S02]  /*5db0*/  IMAD.MOV.U32 R8, RZ, RZ, 0x70 ;  /* 0x00000070ff087424 */ /* 0x000fe400078e00ff */
[----:B------:R-:W-:Y:S01]  /*5dc0*/  IMAD.MOV.U32 R13, RZ, RZ, RZ ;  /* 0x000000ffff0d7224 */ /* 0x000fe200078e00ff */
[----:B------:R-:W3:Y:S01]  /*5dd0*/  LDCU.64 UR6, c[0x4][0x88] ;  /* 0x01001100ff0677ac */ /* 0x000ee20008000a00 */
[----:B------:R-:W4:Y:S01]  /*5de0*/  LDCU.64 UR4, c[0x4][0x8] ;  /* 0x01000100ff0477ac */ /* 0x000f220008000a00 */
[----:B-1----:R-:W-:Y:S02]  /*5df0*/  MOV R4, UR8 ;  /* 0x0000000800047c02 */ /* 0x002fe40008000f00 */
[----:B------:R-:W-:Y:S02]  /*5e00*/  MOV R5, UR9 ;  /* 0x0000000900057c02 */ /* 0x000fe40008000f00 */
[----:B---3--:R-:W-:Y:S01]  /*5e10*/  MOV R7, UR7 ;  /* 0x0000000700077c02 */ /* 0x008fe20008000f00 */
[----:B------:R-:W-:Y:S01]  /*5e20*/  IMAD.U32 R6, RZ, RZ, UR6 ;  /* 0x00000006ff067e24 */ /* 0x000fe2000f8e00ff */
[----:B----4-:R-:W-:Y:S01]  /*5e30*/  MOV R11, UR5 ;  /* 0x00000005000b7c02 */ /* 0x010fe20008000f00 */
[----:B------:R-:W-:Y:S02]  /*5e40*/  IMAD.U32 R10, RZ, RZ, UR4 ;  /* 0x00000004ff0a7e24 */ /* 0x000fe4000f8e00ff */
[----:B------:R-:W-:Y:S07]  /*5e50*/  LEPC R20, `(.L_x_106) ;  /* 0x000000001014794e */ /* 0x000fee0000000000 */
[----:B--2---:R-:W-:Y:S05]  /*5e60*/  CALL.ABS.NOINC R2 ;  /* 0x0000000002007343 */ /* 0x004fea0003c00000 */
.L_x_106:
[----:B------:R-:W-:Y:S05]  /*5e70*/  BSYNC.RECONVERGENT B6 ;  /* 0x0000000000067941 */ /* 0x000fea0003800200 */
.L_x_105:
[----:B------:R-:W-:Y:S01]  /*5e80*/  ISETP.NE.U32.AND P4, PT, R54, RZ, PT ;  /* 0x000000ff3600720c */ /* 0x000fe20003f85070 */
[----:B------:R-:W-:Y:S01]  /*5e90*/  UISETP.NE.AND UP2, UPT, UR50, URZ, UPT ;  /* 0x000000ff3200728c */ /* 0x000fe2000bf45270 */
[----:B------:R-:W-:Y:S01]  /*5ea0*/  ISETP.NE.U32.AND P2, PT, RZ, UR38, PT ;  /* 0x00000026ff007c0c */ /* 0x000fe2000bf45070 */
[----:B------:R-:W-:Y:S01]  /*5eb0*/  UISETP.NE.U32.AND UP1, UPT, UR44, URZ, UPT ;  /* 0x000000ff2c00728c */ /* 0x000fe2000bf25070 */
[----:B------:R-:W-:Y:S01]  /*5ec0*/  ISETP.NE.AND.EX P4, PT, R55, RZ, PT, P4 ;  /* 0x000000ff3700720c */ /* 0x000fe20003f85340 */
[----:B------:R-:W-:Y:S01]  /*5ed0*/  UPLOP3.LUT UP0, UPT, UPT, UPT, UPT, 0x40, 0x4 ;  /* 0x000000000004789c */ /* 0x000fe20003f0e870 */
[----:B------:R-:W-:Y:S01]  /*5ee0*/  ISETP.NE.AND.EX P2, PT, RZ, UR39, PT, P2 ;  /* 0x00000027ff007c0c */ /* 0x000fe2000bf45320 */
[----:B------:R-:W-:Y:S01]  /*5ef0*/  UISETP.NE.AND.EX UP1, UPT, UR45, URZ, UPT, UP1 ;  /* 0x000000ff2d00728c */ /* 0x000fe2000bf25310 */
[----:B------:R-:W-:Y:S04]  /*5f00*/  PLOP3.LUT P1, PT, PT, PT, UP2, 0x80, 0x8 ;  /* 0x000000000008781c */ /* 0x000fe80003f2f028 */
[----:B------:R-:W-:Y:S06]  /*5f10*/  @UP2 UPLOP3.LUT UP0, UPT, UPT, UPT, UP1, 0x80, 0x8 ;  /* 0x000000000008289c */ /* 0x000fec0003f0f010 */
[----:B------:R-:W-:Y:S01]  /*5f20*/  PLOP3.LUT P0, PT, PT, PT, UP0, 0x80, 0x8 ;  /* 0x000000000008781c */ /* 0x000fe20003f0f008 */
[----:B------:R-:W-:Y:S01]  /*5f30*/  @!UPT UIADD3 URZ, UPT, UPT, URZ, URZ, URZ ;  /* 0x000000fffffff290 */ /* 0x000fe2000fffe0ff */
[----:B------:R-:W-:Y:S11]  /*5f40*/  BRA.U !UP1, `(.L_x_108) ;  /* 0x0000000109387547 */ /* 0x000ff6000b800000 */
[----:B------:R-:W-:Y:S01]  /*5f50*/  UISETP.NE.U32.AND UP0, UPT, UR38, URZ, UPT ;  /* 0x000000ff2600728c */ /* 0x000fe2000bf05070 */
[----:B------:R-:W-:Y:S02]  /*5f60*/  HFMA2 R0, -RZ, RZ, 0, 5.9604644775390625e-08 ;  /* 0x00000001ff007431 */ /* 0x000fe400000001ff */
[----:B------:R-:W-:Y:S01]  /*5f70*/  IMAD.MOV.U32 R59, RZ, RZ, 0x1 ;  /* 0x00000001ff3b7424 */ /* 0x000fe200078e00ff */
[----:B------:R-:W-:Y:S06]  /*5f80*/  UISETP.NE.AND.EX UP0, UPT, UR39, URZ, UPT, UP0 ;  /* 0x000000ff2700728c */ /* 0x000fec000bf05300 */
[----:B------:R-:W-:Y:S05]  /*5f90*/  PLOP3.LUT P3, PT, PT, PT, UP0, 0x80, 0x8 ;  /* 0x000000000008781c */ /* 0x000fea0003f6f008 */
[----:B------:R-:W1:Y:S01]  /*5fa0*/  @UP0 LDCU.64 UR6, c[0x0][0x888] ;  /* 0x00011100ff0607ac */ /* 0x000e620008000a00 */
[----:B------:R-:W-:Y:S07]  /*5fb0*/  @UP0 UIMAD UR4, UR36, UR44, URZ ;  /* 0x0000002c240402a4 */ /* 0x000fee000f8e02ff */
[----:B------:R-:W-:Y:S01]  /*5fc0*/  @!P3 PRMT R59, R0, 0x7610, R59 ;  /* 0x00007610003bb816 */ /* 0x000fe2000000003b */
[----:B-1----:R-:W-:Y:S03]  /*5fd0*/  @UP0 UIMAD.WIDE UR6, UR4, 0x4, UR6 ;  /* 0x00000004040608a5 */ /* 0x002fe6000f8e0206 */
[----:B------:R-:W1:Y:S03]  /*5fe0*/  @!UP0 LDCU UR4, c[0x0][0x880] ;  /* 0x00011000ff0487ac */ /* 0x000e660008000800 */
[----:B------:R-:W-:Y:S01]  /*5ff0*/  IMAD.U32 R2, RZ, RZ, UR6 ;  /* 0x00000006ff027e24 */ /* 0x000fe2000f8e00ff */
[----:B------:R-:W-:Y:S05]  /*6000*/  MOV R3, UR7 ;  /* 0x0000000700037c02 */ /* 0x000fea0008000f00 */
[----:B-----5:R2:W5:Y:S02]  /*6010*/  @P3 LDG.E R35, desc[UR46][R2.64] ;  /* 0x0000002e02233981 */ /* 0x020564000c1e1900 */
[----:B-12---:R-:W-:Y:S02]  /*6020*/  @!P3 IMAD.U32 R35, RZ, RZ, UR4 ;  /* 0x00000004ff23be24 */ /* 0x006fe4000f8e00ff */
.L_x_108:
[----:B------:R-:W-:Y:S05]  /*6030*/  @!P4 BRA `(.L_x_109) ;  /* 0x000000000020c947 */ /* 0x000fea0003800000 */
[----:B------:R-:W-:Y:S04]  /*6040*/  ISETP.NE.U32.AND P3, PT, R52, RZ, PT ;  /* 0x000000ff3400720c */ /* 0x000fe80003f65070 */
[----:B------:R-:W-:Y:S11]  /*6050*/  ISETP.NE.AND.EX P3, PT, R53, RZ, PT, P3 ;  /* 0x000000ff3500720c */ /* 0x000ff60003f65330 */
[----:B------:R-:W-:Y:S02]  /*6060*/  @!UPT UIADD3 URZ, UPT, UPT, URZ, URZ, URZ ;  /* 0x000000fffffff290 */ /* 0x000fe4000fffe0ff */
[----:B------:R-:W1:Y:S01]  /*6070*/  @P3 LDC.64 R2, c[0x0][0x8a8] ;  /* 0x00022a00ff023b82 */ /* 0x000e620000000a00 */
[----:B------:R-:W-:Y:S04]  /*6080*/  @P3 IMAD R0, R54, UR36, RZ ;  /* 0x0000002436003c24 */ /* 0x000fe8000f8e02ff */
[----:B-1----:R-:W-:Y:S05]  /*6090*/  @P3 IMAD.WIDE R2, R0, 0x4, R2 ;  /* 0x0000000400023825 */ /* 0x002fea00078e0202 */
[----:B-----5:R1:W5:Y:S02]  /*60a0*/  @P3 LDG.E R32, desc[UR46][R2.64] ;  /* 0x0000002e02203981 */ /* 0x020364000c1e1900 */
[----:B-1----:R-:W2:Y:S02]  /*60b0*/  @!P3 LDC R32, c[0x0][0x8a0] ;  /* 0x00022800ff20bb82 */ /* 0x002ea40000000800 */
.L_x_109:
[----:B-----5:R-:W-:Y:S01]  /*60c0*/  FSETP.NEU.AND P3, PT, R35, RZ, PT ;  /* 0x000000ff2300720b */ /* 0x020fe20003f6d000 */
[----:B------:R-:W-:Y:S01]  /*60d0*/  IMAD.SHL.U32 R77, R64, 0x2, RZ ;  /* 0x00000002404d7824 */ /* 0x000fe200078e00ff */
[----:B------:R-:W-:Y:S01]  /*60e0*/  SEL R5, RZ, 0xffffffff, P2 ;  /* 0xffffffffff057807 */ /* 0x000fe20001000000 */
[----:B------:R-:W-:Y:S01]  /*60f0*/  BSSY B1, `(.L_x_110) ;  /* 0x0000034000017945 */ /* 0x000fe20003800000 */
[----:B------:R-:W-:Y:S01]  /*6100*/  @P1 LOP3.LUT P2, RZ, R59, 0xff, RZ, 0xc0, !PT ;  /* 0x000000ff3bff1812 */ /* 0x000fe2000784c0ff */
[----:B------:R-:W-:Y:S01]  /*6110*/  IMAD.MOV.U32 R39, RZ, RZ, 0x1 ;  /* 0x00000001ff277424 */ /* 0x000fe200078e00ff */
[----:B------:R-:W-:Y:S01]  /*6120*/  @P1 SEL R0, RZ, 0xffffffff, P3 ;  /* 0xffffffffff001807 */ /* 0x000fe20001800000 */
[C---:B------:R-:W-:Y:S01]  /*6130*/  IMAD R34, R30.reuse, 0x40, R33 ;  /* 0x000000401e227824 */ /* 0x040fe200078e0221 */
[----:B------:R-:W-:Y:S01]  /*6140*/  LOP3.LUT R71, R71, 0x1, RZ, 0x3c, !PT ;  /* 0x0000000147477812 */ /* 0x000fe200078e3cff */
[----:B------:R-:W-:Y:S01]  /*6150*/  IMAD.MOV.U32 R38, RZ, RZ, RZ ;  /* 0x000000ffff267224 */ /* 0x000fe200078e00ff */
[----:B------:R-:W-:Y:S02]  /*6160*/  @P0 SEL R0, R5, R0, !P2 ;  /* 0x0000000005000207 */ /* 0x000fe40005000000 */
[----:B------:R-:W-:Y:S02]  /*6170*/  CS2R R50, SRZ ;  /* 0x0000000000327805 */ /* 0x000fe4000001ff00 */
[----:B------:R-:W-:Y:S02]  /*6180*/  LEA R74, R30, UR48, 0x3 ;  /* 0x000000301e4a7c11 */ /* 0x000fe4000f8e18ff */
[----:B------:R-:W-:Y:S02]  /*6190*/  CS2R R48, SRZ ;  /* 0x0000000000307805 */ /* 0x000fe4000001ff00 */
[----:B------:R-:W-:Y:S02]  /*61a0*/  @P1 LOP3.LUT R0, R0, 0x1, RZ, 0xc0, !PT ;  /* 0x0000000100001812 */ /* 0x000fe400078ec0ff */
[----:B------:R-:W-:Y:S02]  /*61b0*/  CS2R R42, SRZ ;  /* 0x00000000002a7805 */ /* 0x000fe4000001ff00 */
[----:B------:R-:W-:Y:S02]  /*61c0*/  SHF.L.U32 R3, R70, 0x1f, RZ ;  /* 0x0000001f46037819 */ /* 0x000fe400000006ff */
[----:B------:R-:W-:Y:S02]  /*61d0*/  CS2R R40, SRZ ;  /* 0x0000000000287805 */ /* 0x000fe4000001ff00 */
[----:B------:R-:W-:Y:S01]  /*61e0*/  ISETP.NE.U32.OR P5, PT, R0, 0x1, !P1 ;  /* 0x000000010000780c */ /* 0x000fe20004fa5470 */
[----:B------:R-:W-:Y:S01]  /*61f0*/  VIADD R82, R77, UR48 ;  /* 0x000000304d527c36 */ /* 0x000fe20008000000 */
[----:B------:R-:W-:Y:S02]  /*6200*/  PLOP3.LUT P2, PT, PT, PT, UP1, 0x80, 0x8 ;  /* 0x000000000008781c */ /* 0x000fe40003f4f018 */
[----:B------:R-:W-:Y:S02]  /*6210*/  SEL R0, RZ, 0xffffffff, P3 ;  /* 0xffffffffff007807 */ /* 0x000fe40001800000 */
[----:B------:R-:W-:Y:S02]  /*6220*/  LOP3.LUT P3, R75, R59, 0xff, RZ, 0xc0, !PT ;  /* 0x000000ff3b4b7812 */ /* 0x000fe4000786c0ff */
[----:B------:R-:W-:Y:S05]  /*6230*/  P2R R78, PR, RZ, 0x20 ;  /* 0x00000020ff4e7803 */ /* 0x000fea0000000000 */
[----:B------:R-:W-:Y:S02]  /*6240*/  @P5 SHF.L.U32 R2, R71, 0x1f, RZ ;  /* 0x0000001f47025819 */ /* 0x000fe400000006ff */
[----:B------:R-:W-:Y:S02]  /*6250*/  @P2 SEL R0, R5, R0, !P3 ;  /* 0x0000000005002207 */ /* 0x000fe40005800000 */
[----:B------:R-:W1:Y:S02]  /*6260*/  @P5 SYNCS.PHASECHK.TRANS64.TRYWAIT P1, [UR48+0x60], R2 ;  /* 0x00006002ff0055a7 */ /* 0x000e640008021130 */
[----:B------:R-:W-:Y:S04]  /*6270*/  LOP3.LUT R0, R0, 0x1, RZ, 0xc0, !PT ;  /* 0x0000000100007812 */ /* 0x000fe800078ec0ff */
[----:B------:R-:W-:Y:S04]  /*6280*/  ISETP.NE.U32.AND P4, PT, R0, 0x1, PT ;  /* 0x000000010000780c */ /* 0x000fe80003f85070 */
[----:B------:R-:W-:Y:S01]  /*6290*/  P2R R80, PR, RZ, 0x10 ;  /* 0x00000010ff507803 */ /* 0x000fe20000000000 */
[----:B------:R3:W4:Y:S01]  /*62a0*/  SYNCS.PHASECHK.TRANS64.TRYWAIT P0, [R74+URZ+0xd0], R3 ;  /* 0x0000d0034a0075a7 */ /* 0x00072200080011ff */
[----:B-1----:R-:W-:Y:S01]  /*62b0*/  @P5 SEL R39, RZ, 0x1, !P1 ;  /* 0x00000001ff275807 */ /* 0x002fe20004800000 */
[----:B---3--:R-:W-:Y:S06]  /*62c0*/  @!P5 BRA `(.L_x_111) ;  /* 0x000000000058d947 */ /* 0x008fec0003800000 */
[C---:B------:R-:W-:Y:S01]  /*62d0*/  VIADD R0, R82.reuse, 0x200 ;  /* 0x0000020052007836 */ /* 0x040fe20000000000 */
[----:B------:R-:W-:Y:S01]  /*62e0*/  LOP3.LUT P5, RZ, R65, 0x40, RZ, 0xc0, !PT ;  /* 0x0000004041ff7812 */ /* 0x000fe200078ac0ff */
[----:B------:R-:W-:Y:S01]  /*62f0*/  BSSY B0, `(.L_x_112) ;  /* 0x000000e000007945 */ /* 0x000fe20003800000 */
[----:B------:R-:W-:Y:S01]  /*6300*/  ISETP.NE.AND P2, PT, R39, RZ, PT ;  /* 0x000000ff2700720c */ /* 0x000fe20003f45270 */
[----:B------:R-:W-:Y:S01]  /*6310*/  @P4 VIADD R2, R82, 0x210 ;  /* 0x0000021052024836 */ /* 0x000fe20000000000 */
[----:B------:R-:W-:Y:S01]  /*6320*/  PLOP3.LUT P1, PT, PT, PT, PT, 0x8, 0x80 ;  /* 0x000000000080781c */ /* 0x000fe20003f2e170 */
[----:B------:R-:W-:Y:S01]  /*6330*/  IMAD.MOV.U32 R51, RZ, RZ, RZ ;  /* 0x000000ffff337224 */ /* 0x000fe200078e00ff */
[----:B------:R-:W-:Y:S02]  /*6340*/  @P4 PLOP3.LUT P1, PT, P5, PT, PT, 0x80, 0x8 ;  /* 0x000000000008481c */ /* 0x000fe40002f2f070 */
[----:B------:R-:W-:Y:S02]  /*6350*/  CS2R R48, SRZ ;  /* 0x0000000000307805 */ /* 0x000fe4000001ff00 */
[----:B------:R-:W-:Y:S02]  /*6360*/  CS2R R42, SRZ ;  /* 0x00000000002a7805 */ /* 0x000fe4000001ff00 */
[----:B------:R-:W-:Y:S07]  /*6370*/  CS2R R40, SRZ ;  /* 0x0000000000287805 */ /* 0x000fee000001ff00 */
[----:B------:R-:W-:Y:S01]  /*6380*/  @P1 VIADD R2, R0, 0xfffffff0 ;  /* 0xfffffff000021836 */ /* 0x000fe20000000000 */
[----:B------:R-:W-:Y:S06]  /*6390*/  @P2 BRA `(.L_x_113) ;  /* 0x00000000000c2947 */ /* 0x000fec0003800000 */
[----:B------:R-:W-:Y:S04]  /*63a0*/  SHF.L.U32 R5, R71, 0x1f, RZ ;  /* 0x0000001f47057819 */ /* 0x000fe800000006ff */
[----:B------:R-:W1:Y:S02]  /*63b0*/  SYNCS.PHASECHK.TRANS64.TRYWAIT P1, [UR48+0x60], R5 ;  /* 0x00006005ff0075a7 */ /* 0x000e640008021130 */
[----:B-1----:R-:W-:Y:S05]  /*63c0*/  @!P1 BRA `(.L_x_114) ;  /* 0x0000003000649947 */ /* 0x002fea0003800000 */
.L_x_113:
[----:B------:R-:W-:Y:S05]  /*63d0*/  BSYNC B0 ;  /* 0x0000000000007941 */ /* 0x000fea0003800000 */
.L_x_112:
[----:B------:R-:W-:Y:S01]  /*63e0*/  ISETP.NE.AND P1, PT, R80, RZ, PT ;  /* 0x000000ff5000720c */ /* 0x000fe20003f25270 */
[----:B------:R-:W-:Y:S11]  /*63f0*/  HFMA2 R38, -RZ, RZ, 0, 5.9604644775390625e-08 ;  /* 0x00000001ff267431 */ /* 0x000ff600000001ff */
[----:B------:R-:W-:Y:S01]  /*6400*/  @!UPT UIADD3 URZ, UPT, UPT, URZ, URZ, URZ ;  /* 0x000000fffffff290 */ /* 0x000fe2000fffe0ff */
[----:B------:R3:W1:Y:S04]  /*6410*/  @P1 LDS.128 R48, [R2] ;  /* 0x0000000002301984 */ /* 0x0006680000000c00 */
[----:B------:R3:W1:Y:S02]  /*6420*/  @P1 LDS.128 R40, [R77+UR48+0x200] ;  /* 0x000200304d281984 */ /* 0x0006640008000c00 */
.L_x_111:
[----:B------:R-:W-:Y:S05]  /*6430*/  BSYNC B1 ;  /* 0x0000000000017941 */ /* 0x000fea0003800000 */
.L_x_110:
[----:B-1----:R-:W-:Y:S04]  /*6440*/  SHF.R.U32.HI R5, RZ, 0x15, R34 ;  /* 0x00000015ff057819 */ /* 0x002fe80000011622 */
[----:B------:R-:W-:Y:S01]  /*6450*/  LOP3.LUT P1, RZ, R5, 0x3, R66, 0x48, !PT ;  /* 0x0000000305ff7812 */ /* 0x000fe20007824842 */
[----:B------:R-:W-:Y:S01]  /*6460*/  @!UPT UIADD3 URZ, UPT, UPT, URZ, URZ, URZ ;  /* 0x000000fffffff290 */ /* 0x000fe2000fffe0ff */
[----:B----4-:R-:W-:Y:S11]  /*6470*/  @P0 BRA `(.L_x_115) ;  /* 0x0000000000080947 */ /* 0x010ff60003800000 */
[----:B------:R-:W1:Y:S02]  /*6480*/  SYNCS.PHASECHK.TRANS64.TRYWAIT P0, [R74+URZ+0xd0], R3 ;  /* 0x0000d0034a0075a7 */ /* 0x000e6400080011ff */
[----:B-1----:R-:W-:Y:S05]  /*6490*/  @!P0 BRA `(.L_x_116) ;  /* 0x0000003000488947 */ /* 0x002fea0003800000 */
.L_x_115:
[----:B------:R-:W-:Y:S05]  /*64a0*/  @!P1 BRA `(.L_x_117) ;  /* 0x0000000000409947 */ /* 0x000fea0003800000 */
[----:B------:R-:W4:Y:S01]  /*64b0*/  LDCU.64 UR8, c[0x4][0x70] ;  /* 0x01000e00ff0877ac */ /* 0x000f220008000a00 */
[----:B-1----:R-:W-:Y:S01]  /*64c0*/  MOV R3, 0x0 ;  /* 0x0000000000037802 */ /* 0x002fe20000000f00 */
[----:B------:R-:W-:Y:S02]  /*64d0*/  HFMA2 R12, -RZ, RZ, 0, 5.9604644775390625e-08 ;  /* 0x00000001ff0c7431 */ /* 0x000fe400000001ff */
[----:B------:R-:W-:Y:S02]  /*64e0*/  IMAD.MOV.U32 R8, RZ, RZ, 0x192 ;  /* 0x00000192ff087424 */ /* 0x000fe400078e00ff */
[----:B------:R-:W-:Y:S01]  /*64f0*/  IMAD.MOV.U32 R13, RZ, RZ, RZ ;  /* 0x000000ffff0d7224 */ /* 0x000fe200078e00ff */
[----:B------:R-:W1:Y:S01]  /*6500*/  LDCU.64 UR6, c[0x4][0x78] ;  /* 0x01000f00ff0677ac */ /* 0x000e620008000a00 */
[----:B---3--:R-:W3:Y:S01]  /*6510*/  LDC.64 R2, c[0x4][R3] ;  /* 0x0100000003027b82 */ /* 0x008ee20000000a00 */
[----:B------:R-:W5:Y:S01]  /*6520*/  LDCU.64 UR4, c[0x4][0x10] ;  /* 0x01000200ff0477ac */ /* 0x000f620008000a00 */
[----:B----4-:R-:W-:Y:S01]  /*6530*/  MOV R5, UR9 ;  /* 0x0000000900057c02 */ /* 0x010fe20008000f00 */
[----:B------:R-:W-:Y:S01]  /*6540*/  IMAD.U32 R4, RZ, RZ, UR8 ;  /* 0x00000008ff047e24 */ /* 0x000fe2000f8e00ff */
[----:B-1----:R-:W-:Y:S01]  /*6550*/  MOV R7, UR7 ;  /* 0x0000000700077c02 */ /* 0x002fe20008000f00 */
[----:B------:R-:W-:Y:S01]  /*6560*/  IMAD.U32 R6, RZ, RZ, UR6 ;  /* 0x00000006ff067e24 */ /* 0x000fe2000f8e00ff */
[----:B-----5:R-:W-:Y:S01]  /*6570*/  MOV R11, UR5 ;  /* 0x00000005000b7c02 */ /* 0x020fe20008000f00 */
[----:B------:R-:W-:Y:S02]  /*6580*/  IMAD.U32 R10, RZ, RZ, UR4 ;  /* 0x00000004ff0a7e24 */ /* 0x000fe4000f8e00ff */
[----:B------:R-:W-:Y:S07]  /*6590*/  LEPC R20, `(.L_x_117) ;  /* 0x000000001014794e */ /* 0x000fee0000000000 */
[----:B--23--:R-:W-:Y:S05]  /*65a0*/  CALL.ABS.NOINC R2 ;  /* 0x0000000002007343 */ /* 0x00cfea0003c00000 */
.L_x_117:
[----:B------:R-:W-:Y:S05]  /*65b0*/  WARPSYNC.ALL ;  /* 0x0000000000007948 */ /* 0x000fea0003800000 */
[----:B------:R-:W-:Y:S01]  /*65c0*/  R2UR UR4, R34 ;  /* 0x00000000220472ca */ /* 0x000fe200000e0000 */
[--C-:B------:R-:W-:Y:S01]  /*65d0*/  HADD2.F32 R20, -RZ, R40.reuse.H0_H0 ;  /* 0x20000028ff147230 */ /* 0x100fe20000004100 */
[----:B------:R-:W-:Y:S01]  /*65e0*/  MOV R81, 0x10 ;  /* 0x0000001000517802 */ /* 0x000fe20000000f00 */
[----:B------:R-:W-:Y:S01]  /*65f0*/  HADD2.F32 R21, -RZ, R40.H1_H1 ;  /* 0x30000028ff157230 */ /* 0x000fe20000004100 */
[----:B------:R-:W-:Y:S01]  /*6600*/  LOP3.LUT P6, RZ, R65, 0x40, RZ, 0xc0, !PT ;  /* 0x0000004041ff7812 */ /* 0x000fe200078cc0ff */
[----:B------:R-:W-:Y:S01]  /*6610*/  HADD2.F32 R36, -RZ, R41.H1_H1 ;  /* 0x30000029ff247230 */ /* 0x000fe20000004100 */
[----:B------:R-:W-:Y:S01]  /*6620*/  ISETP.NE.AND P0, PT, R72, RZ, PT ;  /* 0x000000ff4800720c */ /* 0x000fe20003f05270 */
[----:B------:R-:W-:Y:S01]  /*6630*/  HADD2.F32 R37, -RZ, R43.H0_H0 ;  /* 0x2000002bff257230 */ /* 0x000fe20000004100 */
[----:B------:R-:W-:Y:S01]  /*6640*/  SEL R81, R81, 0xfffffff0, !P6 ;  /* 0xfffffff051517807 */ /* 0x000fe20007000000 */
[----:B------:R-:W-:Y:S03]  /*6650*/  BSSY.RECONVERGENT B0, `(.L_x_118) ;  /* 0x000004f000007945 */ /* 0x000fe60003800200 */
[----:B------:R-:W-:Y:S01]  /*6660*/  IADD3 R79, PT, PT, R82, R81, RZ ;  /* 0x00000051524f7210 */ /* 0x000fe20007ffe0ff */
[----:B------:R-:W2:Y:S02]  /*6670*/  LDTM.x16 R4, tmem[UR4] ;  /* 0x00000004000479ee */ /* 0x000ea40008240000 */
[C---:B--2---:R-:W-:Y:S01]  /*6680*/  FMUL R0, R32.reuse, R4 ;  /* 0x0000000420007220 */ /* 0x044fe20000400000 */
[C---:B---3--:R-:W-:Y:S01]  /*6690*/  FMUL R2, R32.reuse, R5 ;  /* 0x0000000520027220 */ /* 0x048fe20000400000 */
[C---:B-1----:R-:W-:Y:S01]  /*66a0*/  FMUL R3, R32.reuse, R6 ;  /* 0x0000000620037220 */ /* 0x042fe20000400000 */
[C---:B------:R-:W-:Y:S01]  /*66b0*/  FMUL R7, R32.reuse, R7 ;  /* 0x0000000720077220 */ /* 0x040fe20000400000 */
[C---:B------:R-:W-:Y:S01]  /*66c0*/  FFMA R0, R35.reuse, R20, R0 ;  /* 0x0000001423007223 */ /* 0x040fe20000000000 */
[----:B------:R-:W-:Y:S02]  /*66d0*/  HADD2.F32 R20, -RZ, R41.H0_H0 ;  /* 0x20000029ff147230 */ /* 0x000fe40000004100 */
[C---:B------:R-:W-:Y:S01]  /*66e0*/  FFMA R2, R35.reuse, R21, R2 ;  /* 0x0000001523027223 */ /* 0x040fe20000000002 */
[--C-:B------:R-:W-:Y:S02]  /*66f0*/  HADD2.F32 R21, -RZ, R42.reuse.H0_H0 ;  /* 0x2000002aff157230 */ /* 0x100fe40000004100 */
[C---:B------:R-:W-:Y:S01]  /*6700*/  FMUL R4, R32.reuse, R8 ;  /* 0x0000000820047220 */ /* 0x040fe20000400000 */
[C---:B------:R-:W-:Y:S01]  /*6710*/  FMUL R5, R32.reuse, R9 ;  /* 0x0000000920057220 */ /* 0x040fe20000400000 */
[C---:B------:R-:W-:Y:S01]  /*6720*/  FFMA R3, R35.reuse, R20, R3 ;  /* 0x0000001423037223 */ /* 0x040fe20000000003 */
[----:B------:R-:W-:Y:S02]  /*6730*/  HADD2.F32 R20, -RZ, R42.H1_H1 ;  /* 0x3000002aff147230 */ /* 0x000fe40000004100 */
[C---:B------:R-:W-:Y:S01]  /*6740*/  FFMA R7, R35.reuse, R36, R7 ;  /* 0x0000002423077223 */ /* 0x040fe20000000007 */
[C---:B------:R-:W-:Y:S01]  /*6750*/  FMUL R6, R32.reuse, R10 ;  /* 0x0000000a20067220 */ /* 0x040fe20000400000 */
[----:B------:R-:W-:Y:S02]  /*6760*/  HADD2.F32 R36, -RZ, R43.H1_H1 ;  /* 0x3000002bff247230 */ /* 0x000fe40000004100 */
[C---:B------:R-:W-:Y:S01]  /*6770*/  FMUL R11, R32.reuse, R11 ;  /* 0x0000000b200b7220 */ /* 0x040fe20000400000 */
[C---:B------:R-:W-:Y:S01]  /*6780*/  FFMA R4, R35.reuse, R21, R4 ;  /* 0x0000001523047223 */ /* 0x040fe20000000004 */
[C---:B------:R-:W-:Y:S01]  /*6790*/  FFMA R5, R35.reuse, R20, R5 ;  /* 0x0000001423057223 */ /* 0x040fe20000000005 */
[C---:B------:R-:W-:Y:S01]  /*67a0*/  FFMA R6, R35.reuse, R37, R6 ;  /* 0x0000002523067223 */ /* 0x040fe20000000006 */
[--C-:B------:R-:W-:Y:S02]  /*67b0*/  HADD2.F32 R20, -RZ, R48.reuse.H0_H0 ;  /* 0x20000030ff147230 */ /* 0x100fe40000004100 */
[C---:B------:R-:W-:Y:S01]  /*67c0*/  FFMA R11, R35.reuse, R36, R11 ;  /* 0x00000024230b7223 */ /* 0x040fe2000000000b */
[C---:B------:R-:W-:Y:S01]  /*67d0*/  FMUL R8, R32.reuse, R12 ;  /* 0x0000000c20087220 */ /* 0x040fe20000400000 */
[----:B------:R-:W-:Y:S02]  /*67e0*/  HADD2.F32 R36, -RZ, R48.H1_H1 ;  /* 0x30000030ff247230 */ /* 0x000fe40000004100 */
[C---:B------:R-:W-:Y:S01]  /*67f0*/  FMUL R9, R32.reuse, R13 ;  /* 0x0000000d20097220 */ /* 0x040fe20000400000 */
[--C-:B------:R-:W-:Y:S02]  /*6800*/  HADD2.F32 R21, -RZ, R49.reuse.H0_H0 ;  /* 0x20000031ff157230 */ /* 0x100fe40000004100 */
[C---:B------:R-:W-:Y:S01]  /*6810*/  FMUL R10, R32.reuse, R14 ;  /* 0x0000000e200a7220 */ /* 0x040fe20000400000 */
[C---:B------:R-:W-:Y:S01]  /*6820*/  FFMA R8, R35.reuse, R20, R8 ;  /* 0x0000001423087223 */ /* 0x040fe20000000008 */
[----:B------:R-:W-:Y:S02]  /*6830*/  HADD2.F32 R20, -RZ, R49.H1_H1 ;  /* 0x30000031ff147230 */ /* 0x000fe40000004100 */
[C---:B------:R-:W-:Y:S01]  /*6840*/  FFMA R9, R35.reuse, R36, R9 ;  /* 0x0000002423097223 */ /* 0x040fe20000000009 */
[C---:B------:R-:W-:Y:S01]  /*6850*/  FMUL R15, R32.reuse, R15 ;  /* 0x0000000f200f7220 */ /* 0x040fe20000400000 */
[C---:B------:R-:W-:Y:S01]  /*6860*/  FFMA R10, R35.reuse, R21, R10 ;  /* 0x00000015230a7223 */ /* 0x040fe2000000000a */
[--C-:B------:R-:W-:Y:S02]  /*6870*/  HADD2.F32 R21, -RZ, R50.reuse.H0_H0 ;  /* 0x20000032ff157230 */ /* 0x100fe40000004100 */
[C---:B------:R-:W-:Y:S01]  /*6880*/  FMUL R12, R32.reuse, R16 ;  /* 0x00000010200c7220 */ /* 0x040fe20000400000 */
[----:B------:R-:W-:Y:S02]  /*6890*/  HADD2.F32 R36, -RZ, R50.H1_H1 ;  /* 0x30000032ff247230 */ /* 0x000fe40000004100 */
[C---:B------:R-:W-:Y:S01]  /*68a0*/  FFMA R15, R35.reuse, R20, R15 ;  /* 0x00000014230f7223 */ /* 0x040fe2000000000f */
[C---:B------:R-:W-:Y:S01]  /*68b0*/  FMUL R13, R32.reuse, R17 ;  /* 0x00000011200d7220 */ /* 0x040fe20000400000 */
[--C-:B------:R-:W-:Y:S02]  /*68c0*/  HADD2.F32 R37, -RZ, R51.reuse.H0_H0 ;  /* 0x20000033ff257230 */ /* 0x100fe40000004100 */
[C---:B------:R-:W-:Y:S01]  /*68d0*/  FMUL R14, R32.reuse, R18 ;  /* 0x00000012200e7220 */ /* 0x040fe20000400000 */
[----:B------:R-:W-:Y:S02]  /*68e0*/  HADD2.F32 R20, -RZ, R51.H1_H1 ;  /* 0x30000033ff147230 */ /* 0x000fe40000004100 */
[----:B------:R-:W-:Y:S01]  /*68f0*/  FMUL R19, R32, R19 ;  /* 0x0000001320137220 */ /* 0x000fe20000400000 */
[----:B------:R-:W-:Y:S01]  /*6900*/  F2FP.F16.F32.PACK_AB R44, R2, R0 ;  /* 0x00000000022c723e */ /* 0x000fe200000000ff */
[----:B------:R-:W-:Y:S01]  /*6910*/  FFMA R12, R35, R21, R12 ;  /* 0x00000015230c7223 */ /* 0x000fe2000000000c */
[----:B------:R-:W-:Y:S01]  /*6920*/  F2FP.F16.F32.PACK_AB R45, R7, R3 ;  /* 0x00000003072d723e */ /* 0x000fe200000000ff */
[----:B------:R-:W-:Y:S01]  /*6930*/  FFMA R13, R35, R36, R13 ;  /* 0x00000024230d7223 */ /* 0x000fe2000000000d */
[----:B------:R-:W-:Y:S01]  /*6940*/  F2FP.F16.F32.PACK_AB R46, R5, R4 ;  /* 0x00000004052e723e */ /* 0x000fe200000000ff */
[----:B------:R-:W-:Y:S01]  /*6950*/  FFMA R14, R35, R37, R14 ;  /* 0x00000025230e7223 */ /* 0x000fe2000000000e */
[----:B------:R-:W-:Y:S01]  /*6960*/  F2FP.F16.F32.PACK_AB R47, R11, R6 ;  /* 0x000000060b2f723e */ /* 0x000fe200000000ff */
[----:B------:R-:W-:Y:S01]  /*6970*/  FFMA R19, R35, R20, R19 ;  /* 0x0000001423137223 */ /* 0x000fe20000000013 */
[----:B------:R-:W-:Y:S02]  /*6980*/  F2FP.F16.F32.PACK_AB R84, R9, R8 ;  /* 0x000000080954723e */ /* 0x000fe400000000ff */
[----:B------:R-:W-:Y:S01]  /*6990*/  F2FP.F16.F32.PACK_AB R85, R15, R10 ;  /* 0x0000000a0f55723e */ /* 0x000fe200000000ff */
[----:B------:R1:W-:Y:S01]  /*69a0*/  STS.128 [R77+UR48+0x200], R44 ;  /* 0x0002002c4d007988 */ /* 0x0003e20008000c30 */
[----:B------:R-:W-:Y:S02]  /*69b0*/  F2FP.F16.F32.PACK_AB R86, R13, R12 ;  /* 0x0000000c0d56723e */ /* 0x000fe400000000ff */
[----:B------:R-:W-:Y:S05]  /*69c0*/  F2FP.F16.F32.PACK_AB R87, R19, R14 ;  /* 0x0000000e1357723e */ /* 0x000fea00000000ff */
[----:B------:R1:W-:Y:S01]  /*69d0*/  STS.128 [R79+0x200], R84 ;  /* 0x000200544f007388 */ /* 0x0003e20000000c00 */
[----:B------:R-:W-:Y:S01]  /*69e0*/  @!PT LDS RZ, [RZ] ;  /* 0x00000000fffff984 */ /* 0x000fe20000000800 */
[----:B------:R-:W-:Y:S01]  /*69f0*/  @!PT LDS RZ, [RZ] ;  /* 0x00000000fffff984 */ /* 0x000fe20000000800 */
[----:B------:R-:W-:Y:S01]  /*6a00*/  @!PT LDS RZ, [RZ] ;  /* 0x00000000fffff984 */ /* 0x000fe20000000800 */
[----:B------:R-:W-:Y:S01]  /*6a10*/  @!PT LDS RZ, [RZ] ;  /* 0x00000000fffff984 */ /* 0x000fe20000000800 */
[----:B------:R2:W-:Y:S07]  /*6a20*/  MEMBAR.ALL.CTA ;  /* 0x0000000000007992 */ /* 0x0005ee0000008000 */
[----:B--2---:R-:W2:Y:S02]  /*6a30*/  FENCE.VIEW.ASYNC.S ;  /* 0x00000000000073c6 */ /* 0x004ea40000000000 */
[----:B--2---:R-:W-:Y:S06]  /*6a40*/  BAR.SYNC.DEFER_BLOCKING 0x1, 0x80 ;  /* 0x0042000000007b1d */ /* 0x004fec0000010000 */
[----:B------:R-:W-:Y:S05]  /*6a50*/  @P0 BRA `(.L_x_119) ;  /* 0x0000000000380947 */ /* 0x000fea0003800000 */
[----:B------:R-:W-:Y:S02]  /*6a60*/  UIADD3 UR4, UPT, UPT, UR48, 0x200, URZ ;  /* 0x0000020030047890 */ /* 0x000fe4000fffe0ff */
[----:B------:R-:W-:Y:S01]  /*6a70*/  UIADD3 UR8, UP0, UPT, UR52, 0x680, URZ ;  /* 0x0000068034087890 */ /* 0x000fe2000ff1e0ff */
[----:B------:R-:W-:Y:S01]  /*6a80*/  UMOV UR43, UR36 ;  /* 0x00000024002b7c82 */ /* 0x000fe20008000000 */
[----:B------:R-:W-:Y:S02]  /*6a90*/  UIADD3 UR5, UPT, UPT, UR41, 0x40, URZ ;  /* 0x0000004029057890 */ /* 0x000fe4000fffe0ff */
[----:B------:R-:W-:Y:S01]  /*6aa0*/  MOV R67, UR4 ;  /* 0x0000000400437c02 */ /* 0x000fe20008000f00 */
[----:B------:R-:W-:Y:S02]  /*6ab0*/  UIADD3.X UR9, UPT, UPT, URZ, UR53, URZ, UP0, !UPT ;  /* 0x00000035ff097290 */ /* 0x000fe400087fe4ff */
[----:B------:R-:W-:Y:S01]  /*6ac0*/  UIADD3 UR4, UPT, UPT, UR48, 0xa00, URZ ;  /* 0x00000a0030047890 */ /* 0x000fe2000fffe0ff */
[----:B------:R-:W-:Y:S01]  /*6ad0*/  R2UR UR40, R67 ;  /* 0x00000000432872ca */ /* 0x000fe200000e0000 */
[----:B------:R-:W-:Y:S01]  /*6ae0*/  UMOV UR6, UR42 ;  /* 0x0000002a00067c82 */ /* 0x000fe20008000000 */
[----:B------:R-:W-:Y:S11]  /*6af0*/  UMOV UR7, UR36 ;  /* 0x0000002400077c82 */ /* 0x000ff60008000000 */
[----:B------:R2:W-:Y:S01]  /*6b00*/  UTMASTG.3D [UR40], [UR8] ;  /* 0x00000028080073b5 */ /* 0x0005e20008010000 */
[----:B------:R2:W-:Y:S01]  /*6b10*/  UTMASTG.3D [UR4], [UR8] ;  /* 0x00000004080073b5 */ /* 0x0005e20008010000 */
[----:B------:R0:W-:Y:S01]  /*6b20*/  UTMACMDFLUSH ;  /* 0x00000000000079b7 */ /* 0x0001e20000000000 */
[----:B--2---:R-:W-:Y:S04]  /*6b30*/  DEPBAR.LE SB0, 0x1 ;  /* 0x000080400000791a */ /* 0x004fe80000000000 */
.L_x_119:
[----:B------:R-:W-:Y:S05]  /*6b40*/  BSYNC.RECONVERGENT B0 ;  /* 0x0000000000007941 */ /* 0x000fea0003800200 */
.L_x_118:
[----:B------:R-:W-:Y:S01]  /*6b50*/  BAR.SYNC.DEFER_BLOCKING 0x1, 0x80 ;  /* 0x0042000000007b1d */ /* 0x000fe20000010000 */
[----:B------:R-:W-:Y:S01]  /*6b60*/  ISETP.NE.AND P1, PT, R78, RZ, PT ;  /* 0x000000ff4e00720c */ /* 0x000fe20003f25270 */
[----:B------:R-:W-:Y:S01]  /*6b70*/  UISETP.NE.AND UP0, UPT, UR49, URZ, UPT ;  /* 0x000000ff3100728c */ /* 0x000fe2000bf05270 */
[----:B------:R-:W-:Y:S11]  /*6b80*/  LEA R3, R38, UR48, 0x3 ;  /* 0x0000003026037c11 */ /* 0x000ff6000f8e18ff */
[----:B------:R-:W-:Y:S01]  /*6b90*/  @P1 SHF.L.U32 R2, R71, 0x1f, RZ ;  /* 0x0000001f47021819 */ /* 0x000fe200000006ff */
[----:B------:R-:W-:Y:S06]  /*6ba0*/  BRA.U !UP0, `(.L_x_120) ;  /* 0x0000000108247547 */ /* 0x000fec000b800000 */
[----:B------:R-:W-:Y:S01]  /*6bb0*/  IMAD.U32 R5, RZ, RZ, UR51 ;  /* 0x00000033ff057e24 */ /* 0x000fe2000f8e00ff */
[----:B------:R-:W-:Y:S01]  /*6bc0*/  MOV R0, UR37 ;  /* 0x0000002500007c02 */ /* 0x000fe20008000f00 */
[----:B------:R-:W-:Y:S03]  /*6bd0*/  UIADD3 UR51, UPT, UPT, UR51, 0x1, URZ ;  /* 0x0000000133337890 */ /* 0x000fe6000fffe0ff */
[----:B------:R-:W-:Y:S01]  /*6be0*/  @P1 LEA R5, R5, UR48, 0x3 ;  /* 0x0000003005051c11 */ /* 0x000fe2000f8e18ff */
[----:B------:R-:W-:Y:S04]  /*6bf0*/  UISETP.NE.AND UP0, UPT, UR51, 0x4, UPT ;  /* 0x000000043300788c */ /* 0x000fe8000bf05270 */
[----:B------:R-:W-:Y:S01]  /*6c00*/  @P1 VIADD R5, R5, 0x80 ;  /* 0x0000008005051836 */ /* 0x000fe20000000000 */
[----:B------:R-:W-:Y:S04]  /*6c10*/  USEL UR51, UR51, URZ, UP0 ;  /* 0x000000ff33337287 */ /* 0x000fe80008000000 */
[----:B------:R-:W-:Y:S04]  /*6c20*/  @P1 PRMT R0, R0, 0x654, R5 ;  /* 0x0000065400001816 */ /* 0x000fe80000000005 */
[----:B------:R2:W-:Y:S04]  /*6c30*/  @P1 SYNCS.ARRIVE.TRANS64.RED.A1T0 RZ, [R0+URZ], RZ ;  /* 0x000000ff00ff19a7 */ /* 0x0005e800081004ff */
.L_x_120:
[----:B------:R-:W3:Y:S01]  /*6c40*/  @P1 SYNCS.PHASECHK.TRANS64.TRYWAIT P0, [R3+URZ+0x60], R2 ;  /* 0x00006002030015a7 */ /* 0x000ee200080011ff */
[----:B------:R-:W-:Y:S01]  /*6c50*/  BSSY B1, `(.L_x_121) ;  /* 0x0000012000017945 */ /* 0x000fe20003800000 */
[----:B---3--:R-:W-:Y:S03]  /*6c60*/  @P1 SEL R39, RZ, 0x1, !P0 ;  /* 0x00000001ff271807 */ /* 0x008fe60004000000 */
[----:B------:R-:W-:Y:S05]  /*6c70*/  @!P1 BRA `(.L_x_122) ;  /* 0x00000000003c9947 */ /* 0x000fea0003800000 */
[----:B------:R-:W-:Y:S01]  /*6c80*/  ISETP.NE.AND P1, PT, R80, RZ, PT ;  /* 0x000000ff5000720c */ /* 0x000fe20003f25270 */
[----:B------:R-:W-:Y:S01]  /*6c90*/  BSSY B0, `(.L_x_123) ;  /* 0x0000009000007945 */ /* 0x000fe20003800000 */
[----:B------:R-:W-:Y:S11]  /*6ca0*/  ISETP.NE.AND P0, PT, R39, RZ, PT ;  /* 0x000000ff2700720c */ /* 0x000ff60003f05270 */
[----:B------:R-:W-:Y:S05]  /*6cb0*/  @P1 IMAD R4, R38, 0x1000, R77 ;  /* 0x0000100026041824 */ /* 0x000fea00078e024d */
[----:B------:R-:W-:Y:S05]  /*6cc0*/  @P1 IADD3 R2, PT, PT, R4, UR48, RZ ;  /* 0x0000003004021c10 */ /* 0x000fea000fffe0ff */
[----:B------:R-:W-:Y:S01]  /*6cd0*/  @P1 IMAD.IADD R2, R81, 0x1, R2 ;  /* 0x0000000151021824 */ /* 0x000fe200078e0202 */
[----:B------:R-:W-:Y:S06]  /*6ce0*/  @P0 BRA `(.L_x_124) ;  /* 0x00000000000c0947 */ /* 0x000fec0003800000 */
[----:B--2---:R-:W-:Y:S04]  /*6cf0*/  SHF.L.U32 R0, R71, 0x1f, RZ ;  /* 0x0000001f47007819 */ /* 0x004fe800000006ff */
[----:B------:R-:W2:Y:S02]  /*6d00*/  SYNCS.PHASECHK.TRANS64.TRYWAIT P0, [R3+URZ+0x60], R0 ;  /* 0x00006000030075a7 */ /* 0x000ea400080011ff */
[----:B--2---:R-:W-:Y:S05]  /*6d10*/  @!P0 BRA `(.L_x_125) ;  /* 0x00000028003c8947 */ /* 0x004fea0003800000 */
.L_x_124:
[----:B------:R-:W-:Y:S05]  /*6d20*/  BSYNC B0 ;  /* 0x0000000000007941 */ /* 0x000fea0003800000 */
.L_x_123:
[----:B------:R-:W-:Y:S02]  /*6d30*/  ISETP.NE.AND P0, PT, R80, RZ, PT ;  /* 0x000000ff5000720c */ /* 0x000fe40003f05270 */
[----:B------:R-:W-:Y:S11]  /*6d40*/  IADD3 R38, PT, PT, R38, 0x1, RZ ;  /* 0x0000000126267810 */ /* 0x000ff60007ffe0ff */
[----:B------:R3:W4:Y:S04]  /*6d50*/  @P0 LDS.128 R40, [R4+UR48+0x200] ;  /* 0x0002003004280984 */ /* 0x0007280008000c00 */
[----:B------:R3:W1:Y:S02]  /*6d60*/  @P0 LDS.128 R48, [R2+0x200] ;  /* 0x0002000002300984 */ /* 0x0006640000000c00 */
.L_x_122:
[----:B------:R-:W-:Y:S05]  /*6d70*/  BSYNC B1 ;  /* 0x0000000000017941 */ /* 0x000fea0003800000 */
.L_x_121:
[----:B--2---:R-:W-:Y:S05]  /*6d80*/  VIADD R3, R34, 0x10 ;  /* 0x0000001022037836 */ /* 0x004fea0000000000 */
[----:B------:R-:W-:Y:S04]  /*6d90*/  SHF.R.U32.HI R3, RZ, 0x15, R3 ;  /* 0x00000015ff037819 */ /* 0x000fe80000011603 */
[----:B------:R-:W-:Y:S11]  /*6da0*/  LOP3.LUT P0, RZ, R3, 0x3, R66, 0x48, !PT ;  /* 0x0000000303ff7812 */ /* 0x000ff60007804842 */
[----:B------:R-:W-:Y:S02]  /*6db0*/  @!UPT UIADD3 URZ, UPT, UPT, URZ, URZ, URZ ;  /* 0x000000fffffff290 */ /* 0x000fe4000fffe0ff */
[----:B------:R-:W-:Y:S05]  /*6dc0*/  @!P0 BRA `(.L_x_126) ;  /* 0x0000000000408947 */ /* 0x000fea0003800000 */
[----:B------:R-:W2:Y:S01]  /*6dd0*/  LDCU.64 UR8, c[0x4][0x70] ;  /* 0x01000e00ff0877ac */ /* 0x000ea20008000a00 */
[----:B------:R-:W-:Y:S01]  /*6de0*/  MOV R3, 0x0 ;  /* 0x0000000000037802 */ /* 0x000fe20000000f00 */
[----:B------:R-:W-:Y:S02]  /*6df0*/  HFMA2 R12, -RZ, RZ, 0, 5.9604644775390625e-08 ;  /* 0x00000001ff0c7431 */ /* 0x000fe400000001ff */
[----:B------:R-:W-:Y:S02]  /*6e00*/  IMAD.MOV.U32 R8, RZ, RZ, 0x192 ;  /* 0x00000192ff087424 */ /* 0x000fe400078e00ff */
[----:B------:R-:W-:Y:S01]  /*6e10*/  IMAD.MOV.U32 R13, RZ, RZ, RZ ;  /* 0x000000ffff0d7224 */ /* 0x000fe200078e00ff */
[----:B------:R-:W5:Y:S01]  /*6e20*/  LDCU.64 UR6, c[0x4][0x78] ;  /* 0x01000f00ff0677ac */ /* 0x000f620008000a00 */
[----:B---3--:R-:W3:Y:S01]  /*6e30*/  LDC.64 R2, c[0x4][R3] ;  /* 0x0100000003027b82 */ /* 0x008ee20000000a00 */
[----:B------:R-:W4:Y:S01]  /*6e40*/  LDCU.64 UR4, c[0x4][0x10] ;  /* 0x01000200ff0477ac */ /* 0x000f220008000a00 */
[----:B--2---:R-:W-:Y:S01]  /*6e50*/  MOV R5, UR9 ;  /* 0x0000000900057c02 */ /* 0x004fe20008000f00 */
[----:B------:R-:W-:Y:S01]  /*6e60*/  IMAD.U32 R4, RZ, RZ, UR8 ;  /* 0x00000008ff047e24 */ /* 0x000fe2000f8e00ff */
[----:B-----5:R-:W-:Y:S01]  /*6e70*/  MOV R7, UR7 ;  /* 0x0000000700077c02 */ /* 0x020fe20008000f00 */
[----:B------:R-:W-:Y:S01]  /*6e80*/  IMAD.U32 R6, RZ, RZ, UR6 ;  /* 0x00000006ff067e24 */ /* 0x000fe2000f8e00ff */
[----:B----4-:R-:W-:Y:S01]  /*6e90*/  MOV R11, UR5 ;  /* 0x00000005000b7c02 */ /* 0x010fe20008000f00 */
[----:B------:R-:W-:Y:S02]  /*6ea0*/  IMAD.U32 R10, RZ, RZ, UR4 ;  /* 0x00000004ff0a7e24 */ /* 0x000fe4000f8e00ff */
[----:B------:R-:W-:Y:S07]  /*6eb0*/  LEPC R20, `(.L_x_126) ;  /* 0x000000001014794e */ /* 0x000fee0000000000 */
[----:B-1-3--:R-:W-:Y:S05]  /*6ec0*/  CALL.ABS.NOINC R2 ;  /* 0x0000000002007343 */ /* 0x00afea0003c00000 */
.L_x_126:
[----:B------:R-:W-:Y:S01]  /*6ed0*/  ISETP.NE.AND P6, PT, R78, RZ, PT ;  /* 0x000000ff4e00720c */ /* 0x000fe20003fc5270 */
[----:B------:R-:W-:Y:S05]  /*6ee0*/  WARPSYNC.ALL ;  /* 0x0000000000007948 */ /* 0x000fea0003800000 */
[----:B------:R-:W-:Y:S01]  /*6ef0*/  R2UR UR4, R34 ;  /* 0x00000000220472ca */ /* 0x000fe200000e0000 */
[--C-:B----4-:R-:W-:Y:S01]  /*6f00*/  HADD2.F32 R20, -RZ, R40.reuse.H0_H0 ;  /* 0x20000028ff147230 */ /* 0x110fe20000004100 */
[----:B------:R-:W-:Y:S01]  /*6f10*/  ISETP.NE.AND P0, PT, R72, RZ, PT ;  /* 0x000000ff4800720c */ /* 0x000fe20003f05270 */
[----:B------:R-:W-:Y:S01]  /*6f20*/  HADD2.F32 R21, -RZ, R40.H1_H1 ;  /* 0x30000028ff157230 */ /* 0x000fe20000004100 */
[----:B------:R-:W-:Y:S01]  /*6f30*/  MOV R82, UR51 ;  /* 0x0000003300527c02 */ /* 0x000fe20008000f00 */
[--C-:B------:R-:W-:Y:S01]  /*6f40*/  HADD2.F32 R36, -RZ, R41.reuse.H1_H1 ;  /* 0x30000029ff247230 */ /* 0x100fe20000004100 */
[----:B------:R-:W-:Y:S01]  /*6f50*/  MOV R83, UR37 ;  /* 0x0000002500537c02 */ /* 0x000fe20008000f00 */
[----:B-1----:R-:W-:Y:S01]  /*6f60*/  HADD2.F32 R37, -RZ, R48.H0_H0 ;  /* 0x20000030ff257230 */ /* 0x002fe20000004100 */
[----:B------:R-:W-:Y:S01]  /*6f70*/  @P6 LEA R82, R82, UR48, 0x3 ;  /* 0x0000003052526c11 */ /* 0x000fe2000f8e18ff */
[----:B------:R-:W-:Y:S01]  /*6f80*/  BSSY.RECONVERGENT B0, `(.L_x_127) ;  /* 0x0000052000007945 */ /* 0x000fe20003800200 */
[----:B------:R-:W-:Y:S02]  /*6f90*/  @P6 SHF.L.U32 R88, R71, 0x1f, RZ ;  /* 0x0000001f47586819 */ /* 0x000fe400000006ff */
[----:B------:R-:W-:Y:S01]  /*6fa0*/  @P6 IADD3 R82, PT, PT, R82, 0x80, RZ ;  /* 0x0000008052526810 */ /* 0x000fe20007ffe0ff */
[----:B---3--:R-:W1:Y:S03]  /*6fb0*/  LDTM.x16 R4, tmem[UR4+0x10] ;  /* 0x00001004000479ee */ /* 0x008e660008240000 */
[----:B------:R-:W-:Y:S02]  /*6fc0*/  @P6 PRMT R82, R83, 0x654, R82 ;  /* 0x0000065453526816 */ /* 0x000fe40000000052 */
[----:B------:R-:W-:Y:S01]  /*6fd0*/  LEA R83, R38, UR48, 0x3 ;  /* 0x0000003026537c11 */ /* 0x000fe2000f8e18ff */
[C---:B-1----:R-:W-:Y:S01]  /*6fe0*/  FMUL R0, R32.reuse, R4 ;  /* 0x0000000420007220 */ /* 0x042fe20000400000 */
[C---:B------:R-:W-:Y:S01]  /*6ff0*/  FMUL R2, R32.reuse, R5 ;  /* 0x0000000520027220 */ /* 0x040fe20000400000 */
[C---:B------:R-:W-:Y:S01]  /*7000*/  FMUL R3, R32.reuse, R6 ;  /* 0x0000000620037220 */ /* 0x040fe20000400000 */
[C---:B------:R-:W-:Y:S01]  /*7010*/  FMUL R7, R32.reuse, R7 ;  /* 0x0000000720077220 */ /* 0x040fe20000400000 */
[C---:B------:R-:W-:Y:S01]  /*7020*/  FFMA R0, R35.reuse, R20, R0 ;  /* 0x0000001423007223 */ /* 0x040fe20000000000 */
[----:B------:R-:W-:Y:S02]  /*7030*/  HADD2.F32 R20, -RZ, R41.H0_H0 ;  /* 0x20000029ff147230 */ /* 0x000fe40000004100 */
[C---:B------:R-:W-:Y:S01]  /*7040*/  FFMA R2, R35.reuse, R21, R2 ;  /* 0x0000001523027223 */ /* 0x040fe20000000002 */
[C---:B------:R-:W-:Y:S01]  /*7050*/  FMUL R4, R32.reuse, R8 ;  /* 0x0000000820047220 */ /* 0x040fe20000400000 */
[C---:B------:R-:W-:Y:S01]  /*7060*/  FMUL R5, R32.reuse, R9 ;  /* 0x0000000920057220 */ /* 0x040fe20000400000 */
[--C-:B------:R-:W-:Y:S02]  /*7070*/  HADD2.F32 R21, -RZ, R43.reuse.H0_H0 ;  /* 0x2000002bff157230 */ /* 0x100fe40000004100 */
[C---:B------:R-:W-:Y:S01]  /*7080*/  FFMA R3, R35.reuse, R20, R3 ;  /* 0x0000001423037223 */ /* 0x040fe20000000003 */
[--C-:B------:R-:W-:Y:S02]  /*7090*/  HADD2.F32 R20, -RZ, R42.reuse.H0_H0 ;  /* 0x2000002aff147230 */ /* 0x100fe40000004100 */
[C---:B------:R-:W-:Y:S01]  /*70a0*/  FFMA R7, R35.reuse, R36, R7 ;  /* 0x0000002423077223 */ /* 0x040fe20000000007 */
[C---:B------:R-:W-:Y:S01]  /*70b0*/  FMUL R6, R32.reuse, R10 ;  /* 0x0000000a20067220 */ /* 0x040fe20000400000 */
[----:B------:R-:W-:Y:S02]  /*70c0*/  HADD2.F32 R36, -RZ, R43.H1_H1 ;  /* 0x3000002bff247230 */ /* 0x000fe40000004100 */
[C---:B------:R-:W-:Y:S01]  /*70d0*/  FMUL R11, R32.reuse, R11 ;  /* 0x0000000b200b7220 */ /* 0x040fe20000400000 */
[C---:B------:R-:W-:Y:S01]  /*70e0*/  FFMA R4, R35.reuse, R20, R4 ;  /* 0x0000001423047223 */ /* 0x040fe20000000004 */
[----:B------:R-:W-:Y:S02]  /*70f0*/  HADD2.F32 R20, -RZ, R42.H1_H1 ;  /* 0x3000002aff147230 */ /* 0x000fe40000004100 */
[C---:B------:R-:W-:Y:S01]  /*7100*/  FMUL R8, R32.reuse, R12 ;  /* 0x0000000c20087220 */ /* 0x040fe20000400000 */
[C---:B------:R-:W-:Y:S01]  /*7110*/  FMUL R9, R32.reuse, R13 ;  /* 0x0000000d20097220 */ /* 0x040fe20000400000 */
[C---:B------:R-:W-:Y:S01]  /*7120*/  FMUL R10, R32.reuse, R14 ;  /* 0x0000000e200a7220 */ /* 0x040fe20000400000 */
[C---:B------:R-:W-:Y:S01]  /*7130*/  FMUL R15, R32.reuse, R15 ;  /* 0x0000000f200f7220 */ /* 0x040fe20000400000 */
[C---:B------:R-:W-:Y:S01]  /*7140*/  FFMA R5, R35.reuse, R20, R5 ;  /* 0x0000001423057223 */ /* 0x040fe20000000005 */
[----:B------:R-:W-:Y:S02]  /*7150*/  HADD2.F32 R20, -RZ, R48.H1_H1 ;  /* 0x30000030ff147230 */ /* 0x000fe40000004100 */
[C---:B------:R-:W-:Y:S01]  /*7160*/  FFMA R6, R35.reuse, R21, R6 ;  /* 0x0000001523067223 */ /* 0x040fe20000000006 */
[C---:B------:R-:W-:Y:S01]  /*7170*/  FFMA R11, R35.reuse, R36, R11 ;  /* 0x00000024230b7223 */ /* 0x040fe2000000000b */
[C---:B------:R-:W-:Y:S01]  /*7180*/  FFMA R8, R35.reuse, R37, R8 ;  /* 0x0000002523087223 */ /* 0x040fe20000000008 */
[--C-:B------:R-:W-:Y:S02]  /*7190*/  HADD2.F32 R21, -RZ, R49.reuse.H0_H0 ;  /* 0x20000031ff157230 */ /* 0x100fe40000004100 */
[C---:B------:R-:W-:Y:S01]  /*71a0*/  FFMA R9, R35.reuse, R20, R9 ;  /* 0x0000001423097223 */ /* 0x040fe20000000009 */
[----:B------:R-:W-:Y:S02]  /*71b0*/  HADD2.F32 R20, -RZ, R49.H1_H1 ;  /* 0x30000031ff147230 */ /* 0x000fe40000004100 */
[C---:B------:R-:W-:Y:S01]  /*71c0*/  FMUL R12, R32.reuse, R16 ;  /* 0x00000010200c7220 */ /* 0x040fe20000400000 */
[C---:B------:R-:W-:Y:S01]  /*71d0*/  FMUL R13, R32.reuse, R17 ;  /* 0x00000011200d7220 */ /* 0x040fe20000400000 */
[C---:B------:R-:W-:Y:S01]  /*71e0*/  FFMA R10, R35.reuse, R21, R10 ;  /* 0x00000015230a7223 */ /* 0x040fe2000000000a */
[--C-:B------:R-:W-:Y:S02]  /*71f0*/  HADD2.F32 R21, -RZ, R50.reuse.H0_H0 ;  /* 0x20000032ff157230 */ /* 0x100fe40000004100 */
[C---:B------:R-:W-:Y:S01]  /*7200*/  FFMA R15, R35.reuse, R20, R15 ;  /* 0x00000014230f7223 */ /* 0x040fe2000000000f */
[----:B------:R-:W-:Y:S02]  /*7210*/  HADD2.F32 R20, -RZ, R50.H1_H1 ;  /* 0x30000032ff147230 */ /* 0x000fe40000004100 */
[C---:B------:R-:W-:Y:S01]  /*7220*/  FMUL R14, R32.reuse, R18 ;  /* 0x00000012200e7220 */ /* 0x040fe20000400000 */
[--C-:B------:R-:W-:Y:S02]  /*7230*/  HADD2.F32 R37, -RZ, R51.reuse.H0_H0 ;  /* 0x20000033ff257230 */ /* 0x100fe40000004100 */
[----:B------:R-:W-:Y:S01]  /*7240*/  FMUL R19, R32, R19 ;  /* 0x0000001320137220 */ /* 0x000fe20000400000 */
[----:B------:R-:W-:Y:S01]  /*7250*/  HADD2.F32 R36, -RZ, R51.H1_H1 ;  /* 0x30000033ff247230 */ /* 0x000fe20000004100 */
        /* <DEDUP_REMOVED lines=22> */
[----:B------:R-:W-:Y:S02]  /*73c0*/  UIADD3 UR12, UP0, UPT, UR52, 0x680, URZ ;  /* 0x00000680340c7890 */ /* 0x000fe4000ff1e0ff */
[----:B------:R-:W-:Y:S02]  /*73d0*/  UIADD3 UR9, UPT, UPT, UR41, 0x10, URZ ;  /* 0x0000001029097890 */ /* 0x000fe4000fffe0ff */
[----:B------:R-:W-:Y:S02]  /*73e0*/  UIADD3 UR8, UPT, UPT, UR48, 0x1200, URZ ;  /* 0x0000120030087890 */ /* 0x000fe4000fffe0ff */
[----:B------:R-:W-:Y:S01]  /*73f0*/  UIADD3.X UR13, UPT, UPT, URZ, UR53, URZ, UP0, !UPT ;  /* 0x00000035ff0d7290 */ /* 0x000fe200087fe4ff */
[----:B------:R-:W-:Y:S01]  /*7400*/  UMOV UR10, UR42 ;  /* 0x0000002a000a7c82 */ /* 0x000fe20008000000 */
[----:B------:R-:W-:Y:S01]  /*7410*/  UMOV UR11, UR36 ;  /* 0x00000024000b7c82 */ /* 0x000fe20008000000 */
[----:B------:R-:W-:Y:S02]  /*7420*/  UIADD3 UR5, UPT, UPT, UR41, 0x50, URZ ;  /* 0x0000005029057890 */ /* 0x000fe4000fffe0ff */
[----:B------:R-:W-:Y:S01]  /*7430*/  UIADD3 UR4, UPT, UPT, UR48, 0x1a00, URZ ;  /* 0x00001a0030047890 */ /* 0x000fe2000fffe0ff */
[----:B------:R-:W-:Y:S03]  /*7440*/  UMOV UR6, UR42 ;  /* 0x0000002a00067c82 */ /* 0x000fe60008000000 */
[----:B------:R2:W-:Y:S01]  /*7450*/  UTMASTG.3D [UR8], [UR12] ;  /* 0x000000080c0073b5 */ /* 0x0005e20008010000 */
[----:B------:R-:W-:Y:S04]  /*7460*/  UMOV UR7, UR36 ;  /* 0x0000002400077c82 */ /* 0x000fe80008000000 */
[----:B------:R2:W-:Y:S01]  /*7470*/  UTMASTG.3D [UR4], [UR12] ;  /* 0x000000040c0073b5 */ /* 0x0005e20008010000 */
[----:B------:R0:W-:Y:S01]  /*7480*/  UTMACMDFLUSH ;  /* 0x00000000000079b7 */ /* 0x0001e20000000000 */
[----:B--2---:R-:W-:Y:S04]  /*7490*/  DEPBAR.LE SB0, 0x1 ;  /* 0x000080400000791a */ /* 0x004fe80000000000 */
.L_x_128:
[----:B------:R-:W-:Y:S05]  /*74a0*/  BSYNC.RECONVERGENT B0 ;  /* 0x0000000000007941 */ /* 0x000fea0003800200 */
.L_x_127:
[----:B------:R-:W-:Y:S01]  /*74b0*/  BAR.SYNC.DEFER_BLOCKING 0x1, 0x80 ;  /* 0x0042000000007b1d */ /* 0x000fe20000010000 */
[----:B------:R-:W-:Y:S04]  /*74c0*/  UIADD3 UR40, UPT, UPT, UR51, 0x1, URZ ;  /* 0x0000000133287890 */ /* 0x000fe8000fffe0ff */
[----:B------:R-:W-:Y:S04]  /*74d0*/  UISETP.NE.AND UP0, UPT, UR40, 0x4, UPT ;  /* 0x000000042800788c */ /* 0x000fe8000bf05270 */
[----:B------:R-:W-:Y:S01]  /*74e0*/  USEL UR40, UR40, URZ, UP0 ;  /* 0x000000ff28287287 */ /* 0x000fe20008000000 */
[----:B------:R2:W-:Y:S01]  /*74f0*/  @P6 SYNCS.ARRIVE.TRANS64.RED.A1T0 RZ, [R82+URZ], RZ ;  /* 0x000000ff52ff69a7 */ /* 0x0005e200081004ff */
[----:B------:R-:W-:Y:S01]  /*7500*/  BSSY B1, `(.L_x_129) ;  /* 0x0000013000017945 */ /* 0x000fe20003800000 */
[----:B------:R-:W3:Y:S02]  /*7510*/  @P6 SYNCS.PHASECHK.TRANS64.TRYWAIT P0, [R83+URZ+0x60], R88 ;  /* 0x00006058530065a7 */ /* 0x000ee400080011ff */
[----:B---3--:R-:W-:Y:S01]  /*7520*/  @P6 SEL R39, RZ, 0x1, !P0 ;  /* 0x00000001ff276807 */ /* 0x008fe20004000000 */
[----:B--2---:R-:W-:Y:S06]  /*7530*/  @!P6 BRA `(.L_x_130) ;  /* 0x00000000003ce947 */ /* 0x004fec0003800000 */
[----:B------:R-:W-:Y:S01]  /*7540*/  ISETP.NE.AND P1, PT, R80, RZ, PT ;  /* 0x000000ff5000720c */ /* 0x000fe20003f25270 */
[----:B------:R-:W-:Y:S01]  /*7550*/  BSSY B0, `(.L_x_131) ;  /* 0x0000009000007945 */ /* 0x000fe20003800000 */
[----:B------:R-:W-:Y:S11]  /*7560*/  ISETP.NE.AND P0, PT, R39, RZ, PT ;  /* 0x000000ff2700720c */ /* 0x000ff60003f05270 */
[----:B------:R-:W-:Y:S05]  /*7570*/  @P1 IMAD R2, R38, 0x1000, R77 ;  /* 0x0000100026021824 */ /* 0x000fea00078e024d */
[----:B------:R-:W-:Y:S05]  /*7580*/  @P1 IADD3 R0, PT, PT, R2, UR48, RZ ;  /* 0x0000003002001c10 */ /* 0x000fea000fffe0ff */
[----:B------:R-:W-:Y:S01]  /*7590*/  @P1 IMAD.IADD R0, R81, 0x1, R0 ;  /* 0x0000000151001824 */ /* 0x000fe200078e0200 */
[----:B------:R-:W-:Y:S06]  /*75a0*/  @P0 BRA `(.L_x_132) ;  /* 0x00000000000c0947 */ /* 0x000fec0003800000 */
[----:B------:R-:W-:Y:S04]  /*75b0*/  SHF.L.U32 R4, R71, 0x1f, RZ ;  /* 0x0000001f47047819 */ /* 0x000fe800000006ff */
[----:B------:R-:W2:Y:S02]  /*75c0*/  SYNCS.PHASECHK.TRANS64.TRYWAIT P0, [R83+URZ+0x60], R4 ;  /* 0x00006004530075a7 */ /* 0x000ea400080011ff */
[----:B--2---:R-:W-:Y:S05]  /*75d0*/  @!P0 BRA `(.L_x_133) ;  /* 0x0000002000208947 */ /* 0x004fea0003800000 */
.L_x_132:
[----:B------:R-:W-:Y:S05]  /*75e0*/  BSYNC B0 ;  /* 0x0000000000007941 */ /* 0x000fea0003800000 */
.L_x_131:
[----:B------:R-:W-:Y:S02]  /*75f0*/  ISETP.NE.AND P0, PT, R80, RZ, PT ;  /* 0x000000ff5000720c */ /* 0x000fe40003f05270 */
[----:B------:R-:W-:Y:S11]  /*7600*/  IADD3 R38, PT, PT, R38, 0x1, RZ ;  /* 0x0000000126267810 */ /* 0x000ff60007ffe0ff */
[----:B------:R3:W4:Y:S04]  /*7610*/  @P0 LDS.128 R40, [R2+UR48+0x200] ;  /* 0x0002003002280984 */ /* 0x0007280008000c00 */
[----:B------:R3:W1:Y:S02]  /*7620*/  @P0 LDS.128 R48, [R0+0x200] ;  /* 0x0002000000300984 */ /* 0x0006640000000c00 */
.L_x_130:
[----:B------:R-:W-:Y:S05]  /*7630*/  BSYNC B1 ;  /* 0x0000000000017941 */ /* 0x000fea0003800000 */
.L_x_129:
[----:B------:R-:W-:Y:S05]  /*7640*/  VIADD R3, R34, 0x20 ;  /* 0x0000002022037836 */ /* 0x000fea0000000000 */
[----:B------:R-:W-:Y:S04]  /*7650*/  SHF.R.U32.HI R3, RZ, 0x15, R3 ;  /* 0x00000015ff037819 */ /* 0x000fe80000011603 */
[----:B------:R-:W-:Y:S11]  /*7660*/  LOP3.LUT P0, RZ, R3, 0x3, R66, 0x48, !PT ;  /* 0x0000000303ff7812 */ /* 0x000ff60007804842 */
[----:B------:R-:W-:Y:S02]  /*7670*/  @!UPT UIADD3 URZ, UPT, UPT, URZ, URZ, URZ ;  /* 0x000000fffffff290 */ /* 0x000fe4000fffe0ff */
[----:B------:R-:W-:Y:S05]  /*7680*/  @!P0 BRA `(.L_x_134) ;  /* 0x0000000000408947 */ /* 0x000fea0003800000 */
[----:B------:R-:W5:Y:S01]  /*7690*/  LDCU.64 UR8, c[0x4][0x70] ;  /* 0x01000e00ff0877ac */ /* 0x000f620008000a00 */
[----:B------:R-:W-:Y:S01]  /*76a0*/  MOV R3, 0x0 ;  /* 0x0000000000037802 */ /* 0x000fe20000000f00 */
[----:B------:R-:W-:Y:S02]  /*76b0*/  HFMA2 R12, -RZ, RZ, 0, 5.9604644775390625e-08 ;  /* 0x00000001ff0c7431 */ /* 0x000fe400000001ff */
[----:B------:R-:W-:Y:S02]  /*76c0*/  IMAD.MOV.U32 R8, RZ, RZ, 0x192 ;  /* 0x00000192ff087424 */ /* 0x000fe400078e00ff */
[----:B------:R-:W-:Y:S01]  /*76d0*/  IMAD.MOV.U32 R13, RZ, RZ, RZ ;  /* 0x000000ffff0d7224 */ /* 0x000fe200078e00ff */
[----:B------:R-:W4:Y:S01]  /*76e0*/  LDCU.64 UR6, c[0x4][0x78] ;  /* 0x01000f00ff0677ac */ /* 0x000f220008000a00 */
[----:B---3--:R-:W3:Y:S01]  /*76f0*/  LDC.64 R2, c[0x4][R3] ;  /* 0x0100000003027b82 */ /* 0x008ee20000000a00 */
[----:B------:R-:W1:Y:S01]  /*7700*/  LDCU.64 UR4, c[0x4][0x10] ;  /* 0x01000200ff0477ac */ /* 0x000e620008000a00 */
[----:B-----5:R-:W-:Y:S01]  /*7710*/  MOV R5, UR9 ;  /* 0x0000000900057c02 */ /* 0x020fe20008000f00 */
[----:B--2---:R-:W-:Y:S01]  /*7720*/  IMAD.U32 R4, RZ, RZ, UR8 ;  /* 0x00000008ff047e24 */ /* 0x004fe2000f8e00ff */
[----:B----4-:R-:W-:Y:S01]  /*7730*/  MOV R7, UR7 ;  /* 0x0000000700077c02 */ /* 0x010fe20008000f00 */
[----:B------:R-:W-:Y:S01]  /*7740*/  IMAD.U32 R6, RZ, RZ, UR6 ;  /* 0x00000006ff067e24 */ /* 0x000fe2000f8e00ff */
[----:B-1----:R-:W-:Y:S01]  /*7750*/  MOV R11, UR5 ;  /* 0x00000005000b7c02 */ /* 0x002fe20008000f00 */
[----:B------:R-:W-:Y:S02]  /*7760*/  IMAD.U32 R10, RZ, RZ, UR4 ;  /* 0x00000004ff0a7e24 */ /* 0x000fe4000f8e00ff */
[----:B------:R-:W-:Y:S07]  /*7770*/  LEPC R20, `(.L_x_134) ;  /* 0x000000001014794e */ /* 0x000fee0000000000 */
[----:B---3--:R-:W-:Y:S05]  /*7780*/  CALL.ABS.NOINC R2 ;  /* 0x0000000002007343 */ /* 0x008fea0003c00000 */
.L_x_134:
        /* <DEDUP_REMOVED lines=8> */
[----:B--2---:R-:W-:Y:S01]  /*7810*/  MOV R83, UR37 ;  /* 0x0000002500537c02 */ /* 0x004fe20008000f00 */
[----:B-1----:R-:W-:Y:S01]  /*7820*/  HADD2.F32 R37, -RZ, R48.H0_H0 ;  /* 0x20000030ff257230 */ /* 0x002fe20000004100 */
[----:B------:R-:W-:Y:S01]  /*7830*/  @P6 LEA R82, R82, UR48, 0x3 ;  /* 0x0000003052526c11 */ /* 0x000fe2000f8e18ff */
[----:B------:R-:W-:Y:S01]  /*7840*/  BSSY.RECONVERGENT B0, `(.L_x_135) ;  /* 0x0000052000007945 */ /* 0x000fe20003800200 */
[----:B------:R-:W-:Y:S02]  /*7850*/  LEA R88, R38, UR48, 0x3 ;  /* 0x0000003026587c11 */ /* 0x000fe4000f8e18ff */
[----:B------:R-:W-:Y:S01]  /*7860*/  @P6 IADD3 R82, PT, PT, R82, 0x80, RZ ;  /* 0x0000008052526810 */ /* 0x000fe20007ffe0ff */
[----:B------:R-:W3:Y:S03]  /*7870*/  LDTM.x16 R4, tmem[UR4+0x20] ;  /* 0x00002004000479ee */ /* 0x000ee60008240000 */
[----:B------:R-:W-:Y:S02]  /*7880*/  @P6 PRMT R82, R83, 0x654, R82 ;  /* 0x0000065453526816 */ /* 0x000fe40000000052 */
[----:B------:R-:W-:Y:S01]  /*7890*/  @P6 SHF.L.U32 R83, R71, 0x1f, RZ ;  /* 0x0000001f47536819 */ /* 0x000fe200000006ff */
[C---:B---3--:R-:W-:Y:S01]  /*78a0*/  FMUL R0, R32.reuse, R4 ;  /* 0x0000000420007220 */ /* 0x048fe20000400000 */
        /* <DEDUP_REMOVED lines=75> */
.L_x_136:
[----:B------:R-:W-:Y:S05]  /*7d60*/  BSYNC.RECONVERGENT B0 ;  /* 0x0000000000007941 */ /* 0x000fea0003800200 */
.L_x_135:
        /* <DEDUP_REMOVED lines=19> */
.L_x_140:
[----:B------:R-:W-:Y:S05]  /*7ea0*/  BSYNC B0 ;  /* 0x0000000000007941 */ /* 0x000fea0003800000 */
.L_x_139:
[----:B------:R-:W-:Y:S11]  /*7eb0*/  ISETP.NE.AND P0, PT, R80, RZ, PT ;  /* 0x000000ff5000720c */ /* 0x000ff60003f05270 */
[----:B------:R-:W-:Y:S02]  /*7ec0*/  @!UPT UIADD3 URZ, UPT, UPT, URZ, URZ, URZ ;  /* 0x000000fffffff290 */ /* 0x000fe4000fffe0ff */
[----:B------:R3:W4:Y:S04]  /*7ed0*/  @P0 LDS.128 R40, [R38+UR48+0x200] ;  /* 0x0002003026280984 */ /* 0x0007280008000c00 */
[----:B------:R3:W1:Y:S02]  /*7ee0*/  @P0 LDS.128 R48, [R81+0x200] ;  /* 0x0002000051300984 */ /* 0x0006640000000c00 */
.L_x_138:
[----:B------:R-:W-:Y:S05]  /*7ef0*/  BSYNC B1 ;  /* 0x0000000000017941 */ /* 0x000fea0003800000 */
.L_x_137:
        /* <DEDUP_REMOVED lines=11> */
[----:B------:R-:W1:Y:S01]  /*7fb0*/  LDC.64 R2, c[0x4][R3] ;  /* 0x0100000003027b82 */ /* 0x000e620000000a00 */
[----:B------:R-:W3:Y:S01]  /*7fc0*/  LDCU.64 UR4, c[0x4][0x10] ;  /* 0x01000200ff0477ac */ /* 0x000ee20008000a00 */
[----:B--2---:R-:W-:Y:S01]  /*7fd0*/  MOV R5, UR9 ;  /* 0x0000000900057c02 */ /* 0x004fe20008000f00 */
[----:B------:R-:W-:Y:S01]  /*7fe0*/  IMAD.U32 R4, RZ, RZ, UR8 ;  /* 0x00000008ff047e24 */ /* 0x000fe2000f8e00ff */
[----:B-----5:R-:W-:Y:S01]  /*7ff0*/  MOV R7, UR7 ;  /* 0x0000000700077c02 */ /* 0x020fe20008000f00 */
[----:B------:R-:W-:Y:S01]  /*8000*/  IMAD.U32 R6, RZ, RZ, UR6 ;  /* 0x00000006ff067e24 */ /* 0x000fe2000f8e00ff */
[----:B---3--:R-:W-:Y:S01]  /*8010*/  MOV R11, UR5 ;  /* 0x00000005000b7c02 */ /* 0x008fe20008000f00 */
[----:B------:R-:W-:Y:S02]  /*8020*/  IMAD.U32 R10, RZ, RZ, UR4 ;  /* 0x00000004ff0a7e24 */ /* 0x000fe4000f8e00ff */
[----:B------:R-:W-:Y:S07]  /*8030*/  LEPC R20, `(.L_x_142) ;  /* 0x000000001014794e */ /* 0x000fee0000000000 */
[----:B-1--4-:R-:W-:Y:S05]  /*8040*/  CALL.ABS.NOINC R2 ;  /* 0x0000000002007343 */ /* 0x012fea0003c00000 */
.L_x_142:
[----:B------:R-:W-:Y:S01]  /*8050*/  ISETP.NE.AND P0, PT, R72, RZ, PT ;  /* 0x000000ff4800720c */ /* 0x000fe20003f05270 */
[----:B------:R-:W-:Y:S05]  /*8060*/  WARPSYNC.ALL ;  /* 0x0000000000007948 */ /* 0x000fea0003800000 */
[----:B------:R-:W-:Y:S01]  /*8070*/  R2UR UR4, R34 ;  /* 0x00000000220472ca */ /* 0x000fe200000e0000 */
[--C-:B----4-:R-:W-:Y:S01]  /*8080*/  HADD2.F32 R20, -RZ, R40.reuse.H0_H0 ;  /* 0x20000028ff147230 */ /* 0x110fe20000004100 */
[----:B------:R-:W-:Y:S01]  /*8090*/  IADD3 R74, PT, PT, R74, 0xf0, RZ ;  /* 0x000000f04a4a7810 */ /* 0x000fe20007ffe0ff */
[----:B------:R-:W-:Y:S01]  /*80a0*/  HADD2.F32 R36, -RZ, R40.H1_H1 ;  /* 0x30000028ff247230 */ /* 0x000fe20000004100 */
[----:B------:R-:W-:Y:S01]  /*80b0*/  BSSY.RECONVERGENT B0, `(.L_x_143) ;  /* 0x0000053000007945 */ /* 0x000fe20003800200 */
[--C-:B------:R-:W-:Y:S01]  /*80c0*/  HADD2.F32 R21, -RZ, R41.reuse.H0_H0 ;  /* 0x20000029ff157230 */ /* 0x100fe20000004100 */
[----:B------:R-:W-:Y:S01]  /*80d0*/  LOP3.LUT R74, R74, 0xfefffff8, RZ, 0xc0, !PT ;  /* 0xfefffff84a4a7812 */ /* 0x000fe200078ec0ff */
[----:B---3--:R-:W-:Y:S02]  /*80e0*/  HADD2.F32 R38, -RZ, R41.H1_H1 ;  /* 0x30000029ff267230 */ /* 0x008fe40000004100 */
[--C-:B------:R-:W-:Y:S02]  /*80f0*/  HADD2.F32 R37, -RZ, R42.reuse.H0_H0 ;  /* 0x2000002aff257230 */ /* 0x100fe40000004100 */
[----:B------:R-:W-:Y:S02]  /*8100*/  HADD2.F32 R40, -RZ, R42.H1_H1 ;  /* 0x3000002aff287230 */ /* 0x000fe40000004100 */
[----:B------:R-:W2:Y:S01]  /*8110*/  LDTM.x16 R4, tmem[UR4+0x30] ;  /* 0x00003004000479ee */ /* 0x000ea20008240000 */
[----:B------:R-:W-:Y:S01]  /*8120*/  NOP ;  /* 0x0000000000007918 */ /* 0x000fe20000000000 */
[----:B--2---:R2:W-:Y:S01]  /*8130*/  SYNCS.ARRIVE.TRANS64.RED.A1T0 RZ, [R74+URZ], RZ ;  /* 0x000000ff4aff79a7 */ /* 0x0045e200081004ff */
[--C-:B------:R-:W-:Y:S02]  /*8140*/  HADD2.F32 R39, -RZ, R43.reuse.H0_H0 ;  /* 0x2000002bff277230 */ /* 0x100fe40000004100 */
[----:B------:R-:W-:Y:S02]  /*8150*/  HADD2.F32 R42, -RZ, R43.H1_H1 ;  /* 0x3000002bff2a7230 */ /* 0x000fe40000004100 */
[--C-:B-1----:R-:W-:Y:S02]  /*8160*/  HADD2.F32 R41, -RZ, R48.reuse.H0_H0 ;  /* 0x20000030ff297230 */ /* 0x102fe40000004100 */
[----:B------:R-:W-:Y:S02]  /*8170*/  HADD2.F32 R43, -RZ, R48.H1_H1 ;  /* 0x30000030ff2b7230 */ /* 0x000fe40000004100 */
[--C-:B------:R-:W-:Y:S02]  /*8180*/  HADD2.F32 R44, -RZ, R49.reuse.H0_H0 ;  /* 0x20000031ff2c7230 */ /* 0x100fe40000004100 */
[----:B------:R-:W-:Y:S02]  /*8190*/  HADD2.F32 R46, -RZ, R49.H1_H1 ;  /* 0x30000031ff2e7230 */ /* 0x000fe40000004100 */
[--C-:B------:R-:W-:Y:S02]  /*81a0*/  HADD2.F32 R45, -RZ, R50.reuse.H0_H0 ;  /* 0x20000032ff2d7230 */ /* 0x100fe40000004100 */
[----:B------:R-:W-:Y:S02]  /*81b0*/  HADD2.F32 R48, -RZ, R50.H1_H1 ;  /* 0x30000032ff307230 */ /* 0x000fe40000004100 */
[--C-:B------:R-:W-:Y:S02]  /*81c0*/  HADD2.F32 R47, -RZ, R51.reuse.H0_H0 ;  /* 0x20000033ff2f7230 */ /* 0x100fe40000004100 */
[----:B------:R-:W-:Y:S02]  /*81d0*/  HADD2.F32 R50, -RZ, R51.H1_H1 ;  /* 0x30000033ff327230 */ /* 0x000fe40000004100 */
[C---:B------:R-:W-:Y:S01]  /*81e0*/  FMUL R4, R32.reuse, R4 ;  /* 0x0000000420047220 */ /* 0x040fe20000400000 */
[C---:B------:R-:W-:Y:S01]  /*81f0*/  FMUL R5, R32.reuse, R5 ;  /* 0x0000000520057220 */ /* 0x040fe20000400000 */
[C---:B------:R-:W-:Y:S01]  /*8200*/  FMUL R6, R32.reuse, R6 ;  /* 0x0000000620067220 */ /* 0x040fe20000400000 */
[C---:B------:R-:W-:Y:S01]  /*8210*/  FMUL R7, R32.reuse, R7 ;  /* 0x0000000720077220 */ /* 0x040fe20000400000 */
[C---:B------:R-:W-:Y:S01]  /*8220*/  FFMA R4, R35.reuse, R20, R4 ;  /* 0x0000001423047223 */ /* 0x040fe20000000004 */
        /* <DEDUP_REMOVED lines=21> */
[----:B------:R-:W-:Y:S01]  /*8380*/  FFMA R15, R35, R46, R15 ;  /* 0x0000002e230f7223 */ /* 0x000fe2000000000f */
        /* <DEDUP_REMOVED lines=20> */
[----:B-1----:R-:W1:Y:S02]  /*84d0*/  FENCE.VIEW.ASYNC.S ;  /* 0x00000000000073c6 */ /* 0x002e640000000000 */
[----:B-1----:R-:W-:Y:S06]  /*84e0*/  BAR.SYNC.DEFER_BLOCKING 0x1, 0x80 ;  /* 0x0042000000007b1d */ /* 0x002fec0000010000 */
        /* <DEDUP_REMOVED lines=14> */
[----:B-1----:R-:W-:Y:S04]  /*85d0*/  DEPBAR.LE SB0, 0x1 ;  /* 0x000080400000791a */ /* 0x002fe80000000000 */
.L_x_144:
[----:B------:R-:W-:Y:S05]  /*85e0*/  BSYNC.RECONVERGENT B0 ;  /* 0x0000000000007941 */ /* 0x000fea0003800200 */
.L_x_143:
[----:B------:R-:W-:Y:S01]  /*85f0*/  BAR.SYNC.DEFER_BLOCKING 0x1, 0x80 ;  /* 0x0042000000007b1d */ /* 0x000fe20000010000 */
[----:B------:R-:W-:Y:S01]  /*8600*/  UISETP.NE.AND UP0, UPT, UR49, -0x4, UPT ;  /* 0xfffffffc3100788c */ /* 0x000fe2000bf05270 */
[----:B------:R-:W-:Y:S08]  /*8610*/  IADD3 R0, PT, PT, R30, 0x1, RZ ;  /* 0x000000011e007810 */ /* 0x000ff00007ffe0ff */
[----:B------:R-:W-:Y:S05]  /*8620*/  BRA.U !UP0, `(.L_x_145) ;  /* 0x0000000108287547 */ /* 0x000fea000b800000 */
[----:B------:R-:W-:Y:S01]  /*8630*/  ISETP.NE.AND P0, PT, R78, RZ, PT ;  /* 0x000000ff4e00720c */ /* 0x000fe20003f05270 */
[----:B------:R-:W-:Y:S01]  /*8640*/  IMAD.U32 R3, RZ, RZ, UR51 ;  /* 0x00000033ff037e24 */ /* 0x000fe2000f8e00ff */
[----:B------:R-:W-:Y:S01]  /*8650*/  UIADD3 UR51, UPT, UPT, UR51, 0x1, URZ ;  /* 0x0000000133337890 */ /* 0x000fe2000fffe0ff */
[----:B------:R-:W-:Y:S03]  /*8660*/  IMAD.U32 R2, RZ, RZ, UR37 ;  /* 0x00000025ff027e24 */ /* 0x000fe6000f8e00ff */
[----:B------:R-:W-:Y:S04]  /*8670*/  UISETP.NE.AND UP0, UPT, UR51, 0x4, UPT ;  /* 0x000000043300788c */ /* 0x000fe8000bf05270 */
[----:B------:R-:W-:Y:S03]  /*8680*/  USEL UR51, UR51, URZ, UP0 ;  /* 0x000000ff33337287 */ /* 0x000fe60008000000 */
[----:B------:R-:W-:Y:S05]  /*8690*/  @P0 LEA R3, R3, UR48, 0x3 ;  /* 0x0000003003030c11 */ /* 0x000fea000f8e18ff */
[----:B------:R-:W-:Y:S05]  /*86a0*/  @P0 VIADD R3, R3, 0x80 ;  /* 0x0000008003030836 */ /* 0x000fea0000000000 */
[----:B------:R-:W-:Y:S04]  /*86b0*/  @P0 PRMT R2, R2, 0x654, R3 ;  /* 0x0000065402020816 */ /* 0x000fe80000000003 */
[----:B------:R1:W-:Y:S03]  /*86c0*/  @P0 SYNCS.ARRIVE.TRANS64.RED.A1T0 RZ, [R2+URZ], RZ ;  /* 0x000000ff02ff09a7 */ /* 0x0003e600081004ff */
.L_x_145:
[----:B------:R-:W-:Y:S01]  /*86d0*/  ISETP.NE.AND P2, PT, R73, RZ, PT ;  /* 0x000000ff4900720c */ /* 0x000fe20003f45270 */
[----:B------:R-:W-:Y:S01]  /*86e0*/  UIADD3 UR49, UPT, UPT, UR49, 0x4, URZ ;  /* 0x0000000431317890 */ /* 0x000fe2000fffe0ff */
[----:B------:R-:W-:Y:S01]  /*86f0*/  ISETP.NE.AND P0, PT, R76, 0x2, PT ;  /* 0x000000024c00780c */ /* 0x000fe20003f05270 */
[----:B------:R-:W-:Y:S01]  /*8700*/  IMAD.IADD R20, R29, 0x1, R58 ;  /* 0x000000011d147824 */ /* 0x000fe200078e023a */
[----:B------:R-:W-:Y:S01]  /*8710*/  ISETP.NE.AND P1, PT, R0, 0x4, PT ;  /* 0x000000040000780c */ /* 0x000fe20003f25270 */
[----:B------:R-:W-:Y:S01]  /*8720*/  IMAD.IADD R21, R31, 0x1, R60 ;  /* 0x000000011f157824 */ /* 0x000fe200078e023c */
[----:B-1----:R-:W-:Y:S02]  /*8730*/  SEL R2, RZ, 0x1, P0 ;  /* 0x00000001ff027807 */ /* 0x002fe40000000000 */
[----:B------:R-:W-:Y:S02]  /*8740*/  SEL R3, RZ, 0x1, P1 ;  /* 0x00000001ff037807 */ /* 0x000fe40000800000 */
[----:B------:R-:W-:Y:S02]  /*8750*/  LOP3.LUT R69, R69, R2, RZ, 0x3c, !PT ;  /* 0x0000000245457212 */ /* 0x000fe400078e3cff */
[----:B------:R-:W-:Y:S02]  /*8760*/  LOP3.LUT R70, R70, R3, RZ, 0x3c, !PT ;  /* 0x0000000346467212 */ /* 0x000fe400078e3cff */
[----:B------:R-:W-:Y:S02]  /*8770*/  @P2 R2UR UR36, R68 ;  /* 0x00000000442422ca */ /* 0x000fe400000e0000 */
[----:B------:R-:W-:Y:S02]  /*8780*/  SEL R76, R76, RZ, P0 ;  /* 0x000000ff4c4c7207 */ /* 0x000fe40000000000 */
[----:B------:R-:W-:Y:S01]  /*8790*/  SEL R30, R0, RZ, P1 ;  /* 0x000000ff001e7207 */ /* 0x000fe20000800000 */
[----:B------:R-:W-:Y:S10]  /*87a0*/  @P2 BRA `(.L_x_146) ;  /* 0xffffffcc00d42947 */ /* 0x000ff4000383ffff */
[----:B------:R-:W-:-:S09]  /*87b0*/  UISETP.NE.AND UP0, UPT, UR50, URZ, UPT ;  /* 0x000000ff3200728c */ /* 0x000fd2000bf05270 */
[----:B------:R-:W-:Y:S05]  /*87c0*/  BRA.U !UP0, `(.L_x_147) ;  /* 0x0000000108487547 */ /* 0x000fea000b800000 */
[----:B------:R-:W1:Y:S02]  /*87d0*/  LDCU.64 UR4, c[0x0][0x890] ;  /* 0x00011200ff0477ac */ /* 0x000e640008000a00 */
[----:B-1----:R-:W-:-:S04]  /*87e0*/  UISETP.NE.U32.AND UP0, UPT, UR4, URZ, UPT ;  /* 0x000000ff0400728c */ /* 0x002fc8000bf05070 */
[----:B------:R-:W-:-:S09]  /*87f0*/  UISETP.NE.AND.EX UP0, UPT, UR5, URZ, UPT, UP0 ;  /* 0x000000ff0500728c */ /* 0x000fd2000bf05300 */
[----:B------:R-:W-:Y:S05]  /*8800*/  BRA.U UP0, `(.L_x_148) ;  /* 0x00000001000c7547 */ /* 0x000fea000b800000 */
[----:B------:R-:W-:-:S13]  /*8810*/  FSETP.NEU.AND P0, PT, R35, RZ, PT ;  /* 0x000000ff2300720b */ /* 0x000fda0003f0d000 */
[----:B------:R-:W-:Y:S05]  /*8820*/  @!P0 EXIT ;  /* 0x000000000000894d */ /* 0x000fea0003800000 */
[----:B------:R-:W-:Y:S05]  /*8830*/  BRA `(.L_x_147) ;  /* 0x00000000002c7947 */ /* 0x000fea0003800000 */
.L_x_148:
[----:B------:R-:W-:Y:S01]  /*8840*/  ISETP.NE.AND P0, PT, R75, RZ, PT ;  /* 0x000000ff4b00720c */ /* 0x000fe20003f05270 */
[----:B------:R-:W-:-:S12]  /*8850*/  BSSY.RECONVERGENT B0, `(.L_x_147) ;  /* 0x0000009000007945 */ /* 0x000fd80003800200 */
[----:B------:R-:W-:Y:S05]  /*8860*/  @P0 BRA `(.L_x_149) ;  /* 0x0000000000140947 */ /* 0x000fea0003800000 */
[----:B------:R-:W1:Y:S02]  /*8870*/  LDCU.64 UR4, c[0x0][0x888] ;  /* 0x00011100ff0477ac */ /* 0x000e640008000a00 */
[----:B-1----:R-:W-:-:S04]  /*8880*/  ISETP.NE.U32.AND P0, PT, RZ, UR4, PT ;  /* 0x00000004ff007c0c */ /* 0x002fc8000bf05070 */
[----:B------:R-:W-:-:S13]  /*8890*/  ISETP.NE.AND.EX P0, PT, RZ, UR5, PT, P0 ;  /* 0x00000005ff007c0c */ /* 0x000fda000bf05300 */
[----:B------:R-:W-:Y:S05]  /*88a0*/  @!P0 EXIT ;  /* 0x000000000000894d */ /* 0x000fea0003800000 */
[----:B------:R-:W-:Y:S05]  /*88b0*/  BRA `(.L_x_150) ;  /* 0x0000000000087947 */ /* 0x000fea0003800000 */
.L_x_149:
[----:B------:R-:W-:-:S13]  /*88c0*/  FSETP.NEU.AND P0, PT, R35, RZ, PT ;  /* 0x000000ff2300720b */ /* 0x000fda0003f0d000 */
[----:B------:R-:W-:Y:S05]  /*88d0*/  @!P0 EXIT ;  /* 0x000000000000894d */ /* 0x000fea0003800000 */
.L_x_150:
[----:B------:R-:W-:Y:S05]  /*88e0*/  BSYNC.RECONVERGENT B0 ;  /* 0x0000000000007941 */ /* 0x000fea0003800200 */
.L_x_147:
[----:B------:R-:W-:Y:S01]  /*88f0*/  ULEA UR4, UR51, UR48, 0x3 ;  /* 0x0000003033047291 */ /* 0x000fe2000f8e18ff */
[----:B------:R-:W-:-:S04]  /*8900*/  DEPBAR.LE SB0, 0x0 ;  /* 0x000080000000791a */ /* 0x000fc80000000000 */
[----:B------:R-:W-:-:S04]  /*8910*/  UIADD3 UR4, UPT, UPT, UR4, 0x80, URZ ;  /* 0x0000008004047890 */ /* 0x000fc8000fffe0ff */
[----:B------:R-:W-:-:S09]  /*8920*/  UPRMT UR4, UR37, 0x654, UR4 ;  /* 0x0000065425047896 */ /* 0x000fd20008000004 */
[----:B------:R-:W-:Y:S01]  /*8930*/  SYNCS.ARRIVE.TRANS64.RED.A1T0 RZ, [UR4], RZ ;  /* 0x000000ffffff79a7 */ /* 0x000fe20008100404 */
[----:B------:R-:W-:Y:S05]  /*8940*/  EXIT ;  /* 0x000000000000794d */ /* 0x000fea0003800000 */
.L_x_24:
[----:B--2---:R2:W4:Y:S02]  /*8950*/  SYNCS.PHASECHK.TRANS64.TRYWAIT P0, [R3+URZ+0x120], R2 ;  /* 0x00012002030075a7 */ /* 0x00452400080011ff */
[----:B----4-:R-:W-:Y:S05]  /*8960*/  @!P0 NANOSLEEP.SYNCS 0x989680 ;  /* 0x009896800000895d */ /* 0x010fea0003900000 */
[----:B------:R-:W4:Y:S02]  /*8970*/  @!P0 SYNCS.PHASECHK.TRANS64 P0, [R3+URZ+0x120], R2 ;  /* 0x00012002030085a7 */ /* 0x000f2400080010ff */
[----:B----4-:R-:W-:Y:S05]  /*8980*/  @!P0 BRA `(.L_x_24) ;  /* 0xfffffffc00f08947 */ /* 0x010fea000383ffff */
[----:B------:R-:W-:Y:S05]  /*8990*/  BRA `(.L_x_151) ;  /* 0xffffff8c00ac7947 */ /* 0x000fea000383ffff */
.L_x_27:
[----:B-1----:R-:W-:-:S07]  /*89a0*/  MOV R2, UR33 ;  /* 0x0000002100027c02 */ /* 0x002fce0008000f00 */
.L_x_152:
[----:B-1----:R1:W2:Y:S02]  /*89b0*/  SYNCS.PHASECHK.TRANS64.TRYWAIT P0, [R2+URZ+0x30], R5 ;  /* 0x00003005020075a7 */ /* 0x0022a400080011ff */
[----:B--2---:R-:W-:Y:S05]  /*89c0*/  @!P0 NANOSLEEP.SYNCS 0x989680 ;  /* 0x009896800000895d */ /* 0x004fea0003900000 */
[----:B------:R-:W2:Y:S02]  /*89d0*/  @!P0 SYNCS.PHASECHK.TRANS64 P0, [R2+URZ+0x30], R5 ;  /* 0x00003005020085a7 */ /* 0x000ea400080010ff */
[----:B--2---:R-:W-:Y:S05]  /*89e0*/  @!P0 BRA `(.L_x_152) ;  /* 0xfffffffc00f08947 */ /* 0x004fea000383ffff */
[----:B------:R-:W-:Y:S05]  /*89f0*/  BRA `(.L_x_26) ;  /* 0xffffff9000107947 */ /* 0x000fea000383ffff */
.L_x_34:
[----:B-1----:R-:W-:-:S07]  /*8a00*/  MOV R2, UR17 ;  /* 0x0000001100027c02 */ /* 0x002fce0008000f00 */
.L_x_153:
[----:B-1----:R1:W2:Y:S02]  /*8a10*/  SYNCS.PHASECHK.TRANS64.TRYWAIT P0, [R2+URZ+0x30], R5 ;  /* 0x00003005020075a7 */ /* 0x0022a400080011ff */
[----:B--2---:R-:W-:Y:S05]  /*8a20*/  @!P0 NANOSLEEP.SYNCS 0x989680 ;  /* 0x009896800000895d */ /* 0x004fea0003900000 */
[----:B------:R-:W2:Y:S02]  /*8a30*/  @!P0 SYNCS.PHASECHK.TRANS64 P0, [R2+URZ+0x30], R5 ;  /* 0x00003005020085a7 */ /* 0x000ea400080010ff */
[----:B--2---:R-:W-:Y:S05]  /*8a40*/  @!P0 BRA `(.L_x_153) ;  /* 0xfffffffc00f08947 */ /* 0x004fea000383ffff */
[----:B------:R-:W-:Y:S05]  /*8a50*/  BRA `(.L_x_33) ;  /* 0xffffff9000c87947 */ /* 0x000fea000383ffff */
.L_x_39:
[----:B-1----:R1:W2:Y:S02]  /*8a60*/  SYNCS.PHASECHK.TRANS64.TRYWAIT P0, [R2+URZ+0xb0], R3 ;  /* 0x0000b003020075a7 */ /* 0x0022a400080011ff */
[----:B--2---:R-:W-:Y:S05]  /*8a70*/  @!P0 NANOSLEEP.SYNCS 0x989680 ;  /* 0x009896800000895d */ /* 0x004fea0003900000 */
[----:B------:R-:W2:Y:S02]  /*8a80*/  @!P0 SYNCS.PHASECHK.TRANS64 P0, [R2+URZ+0xb0], R3 ;  /* 0x0000b003020085a7 */ /* 0x000ea400080010ff */
[----:B--2---:R-:W-:Y:S05]  /*8a90*/  @!P0 BRA `(.L_x_39) ;  /* 0xfffffffc00f08947 */ /* 0x004fea000383ffff */
[----:B------:R-:W-:Y:S05]  /*8aa0*/  BRA `(.L_x_154) ;  /* 0xffffff9400687947 */ /* 0x000fea000383ffff */
.L_x_43:
[----:B---3--:R-:W-:-:S07]  /*8ab0*/  MOV R0, UR4 ;  /* 0x0000000400007c02 */ /* 0x008fce0008000f00 */
.L_x_155:
[----:B-1----:R1:W2:Y:S02]  /*8ac0*/  SYNCS.PHASECHK.TRANS64.TRYWAIT P0, [R0+URZ], R3 ;  /* 0x00000003000075a7 */ /* 0x0022a400080011ff */
[----:B--2---:R-:W-:Y:S05]  /*8ad0*/  @!P0 NANOSLEEP.SYNCS 0x989680 ;  /* 0x009896800000895d */ /* 0x004fea0003900000 */
[----:B------:R-:W2:Y:S02]  /*8ae0*/  @!P0 SYNCS.PHASECHK.TRANS64 P0, [R0+URZ], R3 ;  /* 0x00000003000085a7 */ /* 0x000ea400080010ff */
[----:B--2---:R-:W-:Y:S05]  /*8af0*/  @!P0 BRA `(.L_x_155) ;  /* 0xfffffffc00f08947 */ /* 0x004fea000383ffff */
[----:B------:R-:W-:Y:S05]  /*8b00*/  BRA `(.L_x_156) ;  /* 0xffffff9800d87947 */ /* 0x000fea000383ffff */
.L_x_44:
[----:B---3--:R-:W-:-:S07]  /*8b10*/  MOV R0, UR4 ;  /* 0x0000000400007c02 */ /* 0x008fce0008000f00 */
.L_x_157:
[----:B-1----:R1:W2:Y:S02]  /*8b20*/  SYNCS.PHASECHK.TRANS64.TRYWAIT P0, [R0+URZ], R3 ;  /* 0x00000003000075a7 */ /* 0x0022a400080011ff */
[----:B--2---:R-:W-:Y:S05]  /*8b30*/  @!P0 NANOSLEEP.SYNCS 0x989680 ;  /* 0x009896800000895d */ /* 0x004fea0003900000 */
[----:B------:R-:W2:Y:S02]  /*8b40*/  @!P0 SYNCS.PHASECHK.TRANS64 P0, [R0+URZ], R3 ;  /* 0x00000003000085a7 */ /* 0x000ea400080010ff */
[----:B--2---:R-:W-:Y:S05]  /*8b50*/  @!P0 BRA `(.L_x_157) ;  /* 0xfffffffc00f08947 */ /* 0x004fea000383ffff */
[----:B------:R-:W-:Y:S05]  /*8b60*/  BRA `(.L_x_158) ;  /* 0xffffff9800e47947 */ /* 0x000fea000383ffff */
.L_x_45:
[----:B---3--:R-:W-:-:S07]  /*8b70*/  MOV R0, UR4 ;  /* 0x0000000400007c02 */ /* 0x008fce0008000f00 */
.L_x_159:
[----:B-1----:R1:W2:Y:S02]  /*8b80*/  SYNCS.PHASECHK.TRANS64.TRYWAIT P0, [R0+URZ], R3 ;  /* 0x00000003000075a7 */ /* 0x0022a400080011ff */
[----:B--2---:R-:W-:Y:S05]  /*8b90*/  @!P0 NANOSLEEP.SYNCS 0x989680 ;  /* 0x009896800000895d */ /* 0x004fea0003900000 */
[----:B------:R-:W2:Y:S02]  /*8ba0*/  @!P0 SYNCS.PHASECHK.TRANS64 P0, [R0+URZ], R3 ;  /* 0x00000003000085a7 */ /* 0x000ea400080010ff */
[----:B--2---:R-:W-:Y:S05]  /*8bb0*/  @!P0 BRA `(.L_x_159) ;  /* 0xfffffffc00f08947 */ /* 0x004fea000383ffff */
[----:B------:R-:W-:Y:S05]  /*8bc0*/  BRA `(.L_x_160) ;  /* 0xffffff9800f07947 */ /* 0x000fea000383ffff */
.L_x_46:
[----:B---3--:R-:W-:-:S07]  /*8bd0*/  MOV R0, UR4 ;  /* 0x0000000400007c02 */ /* 0x008fce0008000f00 */
.L_x_161:
[----:B-1----:R1:W2:Y:S02]  /*8be0*/  SYNCS.PHASECHK.TRANS64.TRYWAIT P0, [R0+URZ], R3 ;  /* 0x00000003000075a7 */ /* 0x0022a400080011ff */
[----:B--2---:R-:W-:Y:S05]  /*8bf0*/  @!P0 NANOSLEEP.SYNCS 0x989680 ;  /* 0x009896800000895d */ /* 0x004fea0003900000 */
[----:B------:R-:W2:Y:S02]  /*8c00*/  @!P0 SYNCS.PHASECHK.TRANS64 P0, [R0+URZ], R3 ;  /* 0x00000003000085a7 */ /* 0x000ea400080010ff */
[----:B--2---:R-:W-:Y:S05]  /*8c10*/  @!P0 BRA `(.L_x_161) ;  /* 0xfffffffc00f08947 */ /* 0x004fea000383ffff */
[----:B------:R-:W-:Y:S05]  /*8c20*/  BRA `(.L_x_162) ;  /* 0xffffff9800fc7947 */ /* 0x000fea000383ffff */
.L_x_47:
[----:B---3--:R-:W-:-:S07]  /*8c30*/  MOV R0, UR4 ;  /* 0x0000000400007c02 */ /* 0x008fce0008000f00 */
.L_x_163:
[----:B-1----:R1:W2:Y:S02]  /*8c40*/  SYNCS.PHASECHK.TRANS64.TRYWAIT P0, [R0+URZ], R3 ;  /* 0x00000003000075a7 */ /* 0x0022a400080011ff */
[----:B--2---:R-:W-:Y:S05]  /*8c50*/  @!P0 NANOSLEEP.SYNCS 0x989680 ;  /* 0x009896800000895d */ /* 0x004fea0003900000 */
[----:B------:R-:W2:Y:S02]  /*8c60*/  @!P0 SYNCS.PHASECHK.TRANS64 P0, [R0+URZ], R3 ;  /* 0x00000003000085a7 */ /* 0x000ea400080010ff */
[----:B--2---:R-:W-:Y:S05]  /*8c70*/  @!P0 BRA `(.L_x_163) ;  /* 0xfffffffc00f08947 */ /* 0x004fea000383ffff */
[----:B------:R-:W-:Y:S05]  /*8c80*/  BRA `(.L_x_164) ;  /* 0xffffff9c00087947 */ /* 0x000fea000383ffff */
.L_x_50:
[----:B-1----:R1:W2:Y:S02]  /*8c90*/  SYNCS.PHASECHK.TRANS64.TRYWAIT P0, [R0+URZ+0x110], R5 ;  /* 0x00011005000075a7 */ /* 0x0022a400080011ff */
[----:B--2---:R-:W-:Y:S05]  /*8ca0*/  @!P0 NANOSLEEP.SYNCS 0x989680 ;  /* 0x009896800000895d */ /* 0x004fea0003900000 */
[----:B------:R-:W2:Y:S02]  /*8cb0*/  @!P0 SYNCS.PHASECHK.TRANS64 P0, [R0+URZ+0x110], R5 ;  /* 0x00011005000085a7 */ /* 0x000ea400080010ff */
[----:B--2---:R-:W-:Y:S05]  /*8cc0*/  @!P0 BRA `(.L_x_50) ;  /* 0xfffffffc00f08947 */ /* 0x004fea000383ffff */
[----:B------:R-:W-:Y:S05]  /*8cd0*/  BRA `(.L_x_165) ;  /* 0xffffff9c00687947 */ /* 0x000fea000383ffff */
.L_x_51:
[----:B------:R-:W-:-:S07]  /*8ce0*/  MOV R0, UR5 ;  /* 0x0000000500007c02 */ /* 0x000fce0008000f00 */
.L_x_166:
[----:B-1----:R1:W2:Y:S02]  /*8cf0*/  SYNCS.PHASECHK.TRANS64.TRYWAIT P0, [R0+URZ+0xc0], R7 ;  /* 0x0000c007000075a7 */ /* 0x0022a400080011ff */
[----:B--2---:R-:W-:Y:S05]  /*8d00*/  @!P0 NANOSLEEP.SYNCS 0x989680 ;  /* 0x009896800000895d */ /* 0x004fea0003900000 */
[----:B------:R-:W2:Y:S02]  /*8d10*/  @!P0 SYNCS.PHASECHK.TRANS64 P0, [R0+URZ+0xc0], R7 ;  /* 0x0000c007000085a7 */ /* 0x000ea400080010ff */
[----:B--2---:R-:W-:Y:S05]  /*8d20*/  @!P0 BRA `(.L_x_166) ;  /* 0xfffffffc00f08947 */ /* 0x004fea000383ffff */
[----:B------:R-:W-:Y:S05]  /*8d30*/  BRA `(.L_x_167) ;  /* 0xffffff9c00787947 */ /* 0x000fea000383ffff */
.L_x_52:
[----:B-1----:R1:W2:Y:S02]  /*8d40*/  SYNCS.PHASECHK.TRANS64.TRYWAIT P1, [R0+URZ+0xb0], R5 ;  /* 0x0000b005000075a7 */ /* 0x0022a400080211ff */
[----:B--2---:R-:W-:Y:S05]  /*8d50*/  @!P1 NANOSLEEP.SYNCS 0x989680 ;  /* 0x009896800000995d */ /* 0x004fea0003900000 */
[----:B------:R-:W2:Y:S02]  /*8d60*/  @!P1 SYNCS.PHASECHK.TRANS64 P1, [R0+URZ+0xb0], R5 ;  /* 0x0000b005000095a7 */ /* 0x000ea400080210ff */
[----:B--2---:R-:W-:Y:S05]  /*8d70*/  @!P1 BRA `(.L_x_52) ;  /* 0xfffffffc00f09947 */ /* 0x004fea000383ffff */
[----:B------:R-:W-:Y:S05]  /*8d80*/  BRA `(.L_x_168) ;  /* 0xffffff9c00a87947 */ /* 0x000fea000383ffff */
.L_x_55:
[----:B------:R-:W-:-:S07]  /*8d90*/  MOV R0, UR5 ;  /* 0x0000000500007c02 */ /* 0x000fce0008000f00 */
.L_x_169:
[----:B-1----:R1:W2:Y:S02]  /*8da0*/  SYNCS.PHASECHK.TRANS64.TRYWAIT P0, [R0+URZ+0xc0], R3 ;  /* 0x0000c003000075a7 */ /* 0x0022a400080011ff */
[----:B--2---:R-:W-:Y:S05]  /*8db0*/  @!P0 NANOSLEEP.SYNCS 0x989680 ;  /* 0x009896800000895d */ /* 0x004fea0003900000 */
[----:B------:R-:W2:Y:S02]  /*8dc0*/  @!P0 SYNCS.PHASECHK.TRANS64 P0, [R0+URZ+0xc0], R3 ;  /* 0x0000c003000085a7 */ /* 0x000ea400080010ff */
[----:B--2---:R-:W-:Y:S05]  /*8dd0*/  @!P0 BRA `(.L_x_169) ;  /* 0xfffffffc00f08947 */ /* 0x004fea000383ffff */
[----:B------:R-:W-:Y:S05]  /*8de0*/  BRA `(.L_x_54) ;  /* 0xffffff9c00fc7947 */ /* 0x000fea000383ffff */
.L_x_64:
[----:B-1----:R-:W-:-:S04]  /*8df0*/  MOV R4, UR6 ;  /* 0x0000000600047c02 */ /* 0x002fc80008000f00 */
[----:B------:R1:W2:Y:S03]  /*8e00*/  SYNCS.PHASECHK.TRANS64.TRYWAIT P0, [R4+URZ+0x8], R5 ;  /* 0x00000805040075a7 */ /* 0x0002a600080011ff */
[----:B--2---:R-:W-:Y:S05]  /*8e10*/  @!P0 NANOSLEEP.SYNCS 0x989680 ;  /* 0x009896800000895d */ /* 0x004fea0003900000 */
[----:B------:R-:W2:Y:S02]  /*8e20*/  @!P0 SYNCS.PHASECHK.TRANS64 P0, [R4+URZ+0x8], R5 ;  /* 0x00000805040085a7 */ /* 0x000ea400080010ff */
[----:B--2---:R-:W-:Y:S05]  /*8e30*/  @!P0 BRA `(.L_x_64) ;  /* 0xfffffffc00ec8947 */ /* 0x004fea000383ffff */
[----:B------:R-:W-:Y:S05]  /*8e40*/  BRA `(.L_x_63) ;  /* 0xffffffa000b07947 */ /* 0x000fea000383ffff */
.L_x_66:
[----:B------:R-:W-:Y:S01]  /*8e50*/  BSSY B0, `(.L_x_170) ;  /* 0x0000006000007945 */ /* 0x000fe20003800000 */
[----:B------:R-:W-:-:S07]  /*8e60*/  MOV R15, 0xffffffff ;  /* 0xffffffff000f7802 */ /* 0x000fce0000000f00 */
[----:B-1---5:R-:W-:Y:S05]  /*8e70*/  WARPSYNC.COLLECTIVE R15, `(.L_x_171) ;  /* 0x000000000f0c7348 */ /* 0x022fea0003c00000 */
[----:B------:R-:W-:Y:S02]  /*8e80*/  ELECT P6, UR79, PT ;  /* 0x00000000004f782f */ /* 0x000fe400038c0000 */
[----:B------:R-:W-:Y:S01]  /*8e90*/  MOV R14, UR79 ;  /* 0x0000004f000e7c02 */ /* 0x000fe20008000f00 */
[----:B-1---5:R-:W-:Y:S10]  /*8ea0*/  ENDCOLLECTIVE ;  /* 0x000000000000791b */ /* 0x022ff40003800000 */
.L_x_171:
[----:B------:R-:W-:Y:S05]  /*8eb0*/  BSYNC B0 ;  /* 0x0000000000007941 */ /* 0x000fea0003800000 */
.L_x_170:
[----:B------:R-:W-:Y:S05]  /*8ec0*/  BRA `(.L_x_172) ;  /* 0xffffffa000e07947 */ /* 0x000fea000383ffff */
.L_x_68:
[----:B-1----:R-:W-:-:S04]  /*8ed0*/  MOV R2, UR6 ;  /* 0x0000000600027c02 */ /* 0x002fc80008000f00 */
[----:B------:R1:W2:Y:S03]  /*8ee0*/  SYNCS.PHASECHK.TRANS64.TRYWAIT P0, [R2+URZ+0x8], R3 ;  /* 0x00000803020075a7 */ /* 0x0002a600080011ff */
[----:B--2---:R-:W-:Y:S05]  /*8ef0*/  @!P0 NANOSLEEP.SYNCS 0x989680 ;  /* 0x009896800000895d */ /* 0x004fea0003900000 */
[----:B------:R-:W2:Y:S02]  /*8f00*/  @!P0 SYNCS.PHASECHK.TRANS64 P0, [R2+URZ+0x8], R3 ;  /* 0x00000803020085a7 */ /* 0x000ea400080010ff */
[----:B--2---:R-:W-:Y:S05]  /*8f10*/  @!P0 BRA `(.L_x_68) ;  /* 0xfffffffc00ec8947 */ /* 0x004fea000383ffff */
[----:B------:R-:W-:Y:S05]  /*8f20*/  BRA `(.L_x_67) ;  /* 0xffffffa000e47947 */ /* 0x000fea000383ffff */
.L_x_69:
[----:B-1----:R1:W2:Y:S02]  /*8f30*/  SYNCS.PHASECHK.TRANS64.TRYWAIT P0, [R0+URZ+0xb0], R5 ;  /* 0x0000b005000075a7 */ /* 0x0022a400080011ff */
[----:B--2---:R-:W-:Y:S05]  /*8f40*/  @!P0 NANOSLEEP.SYNCS 0x989680 ;  /* 0x009896800000895d */ /* 0x004fea0003900000 */
[----:B------:R-:W2:Y:S02]  /*8f50*/  @!P0 SYNCS.PHASECHK.TRANS64 P0, [R0+URZ+0xb0], R5 ;  /* 0x0000b005000085a7 */ /* 0x000ea400080010ff */
[----:B--2---:R-:W-:Y:S05]  /*8f60*/  @!P0 BRA `(.L_x_69) ;  /* 0xfffffffc00f08947 */ /* 0x004fea000383ffff */
[----:B------:R-:W-:Y:S05]  /*8f70*/  BRA `(.L_x_173) ;  /* 0xffffffa400c87947 */ /* 0x000fea000383ffff */
.L_x_71:
[----:B------:R-:W-:-:S07]  /*8f80*/  MOV R0, UR9 ;  /* 0x0000000900007c02 */ /* 0x000fce0008000f00 */
.L_x_174:
[----:B-1----:R1:W2:Y:S02]  /*8f90*/  SYNCS.PHASECHK.TRANS64.TRYWAIT P0, [R0+URZ+0xf0], R5 ;  /* 0x0000f005000075a7 */ /* 0x0022a400080011ff */
[----:B--2---:R-:W-:Y:S05]  /*8fa0*/  @!P0 NANOSLEEP.SYNCS 0x989680 ;  /* 0x009896800000895d */ /* 0x004fea0003900000 */
[----:B------:R-:W2:Y:S02]  /*8fb0*/  @!P0 SYNCS.PHASECHK.TRANS64 P0, [R0+URZ+0xf0], R5 ;  /* 0x0000f005000085a7 */ /* 0x000ea400080010ff */
[----:B--2---:R-:W-:Y:S05]  /*8fc0*/  @!P0 BRA `(.L_x_174) ;  /* 0xfffffffc00f08947 */ /* 0x004fea000383ffff */
[----:B------:R-:W-:Y:S05]  /*8fd0*/  BRA `(.L_x_175) ;  /* 0xffffffa800147947 */ /* 0x000fea000383ffff */
.L_x_74:
[----:B------:R-:W-:Y:S07]  /*8fe0*/  MOV R0, UR8 ;  /* 0x0000000800007c02 */ /* 0x000fee0008000f00 */
.L_x_176:
[----:B-1----:R1:W2:Y:S02]  /*8ff0*/  SYNCS.PHASECHK.TRANS64.TRYWAIT P0, [R0+URZ], R5 ;  /* 0x00000005000075a7 */ /* 0x0022a400080011ff */
[----:B--2---:R-:W-:Y:S05]  /*9000*/  @!P0 NANOSLEEP.SYNCS 0x989680 ;  /* 0x009896800000895d */ /* 0x004fea0003900000 */
[----:B------:R-:W2:Y:S02]  /*9010*/  @!P0 SYNCS.PHASECHK.TRANS64 P0, [R0+URZ], R5 ;  /* 0x00000005000085a7 */ /* 0x000ea400080010ff */
[----:B--2---:R-:W-:Y:S05]  /*9020*/  @!P0 BRA `(.L_x_176) ;  /* 0xfffffffc00f08947 */ /* 0x004fea000383ffff */
[----:B------:R-:W-:Y:S05]  /*9030*/  BRA `(.L_x_73) ;  /* 0xffffffa800287947 */ /* 0x000fea000383ffff */
.L_x_78:
[----:B-1----:R-:W-:-:S07]  /*9040*/  MOV R0, UR8 ;  /* 0x0000000800007c02 */ /* 0x002fce0008000f00 */
.L_x_177:
[----:B-1----:R1:W2:Y:S02]  /*9050*/  SYNCS.PHASECHK.TRANS64.TRYWAIT P0, [R0+URZ], R3 ;  /* 0x00000003000075a7 */ /* 0x0022a400080011ff */
[----:B--2---:R-:W-:Y:S05]  /*9060*/  @!P0 NANOSLEEP.SYNCS 0x989680 ;  /* 0x009896800000895d */ /* 0x004fea0003900000 */
[----:B------:R-:W2:Y:S02]  /*9070*/  @!P0 SYNCS.PHASECHK.TRANS64 P0, [R0+URZ], R3 ;  /* 0x00000003000085a7 */ /* 0x000ea400080010ff */
[----:B--2---:R-:W-:Y:S05]  /*9080*/  @!P0 BRA `(.L_x_177) ;  /* 0xfffffffc00f08947 */ /* 0x004fea000383ffff */
[----:B------:R-:W-:Y:S05]  /*9090*/  BRA `(.L_x_178) ;  /* 0xffffffac001c7947 */ /* 0x000fea000383ffff */
.L_x_79:
[----:B------:R-:W-:-:S07]  /*90a0*/  MOV R0, UR8 ;  /* 0x0000000800007c02 */ /* 0x000fce0008000f00 */
.L_x_179:
[----:B-1----:R1:W2:Y:S02]  /*90b0*/  SYNCS.PHASECHK.TRANS64.TRYWAIT P0, [R0+URZ], R3 ;  /* 0x00000003000075a7 */ /* 0x0022a400080011ff */
[----:B--2---:R-:W-:Y:S05]  /*90c0*/  @!P0 NANOSLEEP.SYNCS 0x989680 ;  /* 0x009896800000895d */ /* 0x004fea0003900000 */
[----:B------:R-:W2:Y:S02]  /*90d0*/  @!P0 SYNCS.PHASECHK.TRANS64 P0, [R0+URZ], R3 ;  /* 0x00000003000085a7 */ /* 0x000ea400080010ff */
[----:B--2---:R-:W-:Y:S05]  /*90e0*/  @!P0 BRA `(.L_x_179) ;  /* 0xfffffffc00f08947 */ /* 0x004fea000383ffff */
[----:B------:R-:W-:Y:S05]  /*90f0*/  BRA `(.L_x_180) ;  /* 0xffffffac00287947 */ /* 0x000fea000383ffff */
.L_x_80:
[----:B------:R-:W-:-:S07]  /*9100*/  MOV R0, UR8 ;  /* 0x0000000800007c02 */ /* 0x000fce0008000f00 */
.L_x_181:
[----:B-1----:R1:W2:Y:S02]  /*9110*/  SYNCS.PHASECHK.TRANS64.TRYWAIT P0, [R0+URZ], R3 ;  /* 0x00000003000075a7 */ /* 0x0022a400080011ff */
[----:B--2---:R-:W-:Y:S05]  /*9120*/  @!P0 NANOSLEEP.SYNCS 0x989680 ;  /* 0x009896800000895d */ /* 0x004fea0003900000 */
[----:B------:R-:W2:Y:S02]  /*9130*/  @!P0 SYNCS.PHASECHK.TRANS64 P0, [R0+URZ], R3 ;  /* 0x00000003000085a7 */ /* 0x000ea400080010ff */
[----:B--2---:R-:W-:Y:S05]  /*9140*/  @!P0 BRA `(.L_x_181) ;  /* 0xfffffffc00f08947 */ /* 0x004fea000383ffff */
[----:B------:R-:W-:Y:S05]  /*9150*/  BRA `(.L_x_182) ;  /* 0xffffffac00347947 */ /* 0x000fea000383ffff */
.L_x_83:
[----:B------:R-:W-:-:S07]  /*9160*/  MOV R0, UR7 ;  /* 0x0000000700007c02 */ /* 0x000fce0008000f00 */
.L_x_183:
[----:B-1----:R1:W2:Y:S02]  /*9170*/  SYNCS.PHASECHK.TRANS64.TRYWAIT P1, [R0+URZ+0x130], R3 ;  /* 0x00013003000075a7 */ /* 0x0022a400080211ff */
[----:B--2---:R-:W-:Y:S05]  /*9180*/  @!P1 NANOSLEEP.SYNCS 0x989680 ;  /* 0x009896800000995d */ /* 0x004fea0003900000 */
[----:B------:R-:W2:Y:S02]  /*9190*/  @!P1 SYNCS.PHASECHK.TRANS64 P1, [R0+URZ+0x130], R3 ;  /* 0x00013003000095a7 */ /* 0x000ea400080210ff */
[----:B--2---:R-:W-:Y:S05]  /*91a0*/  @!P1 BRA `(.L_x_183) ;  /* 0xfffffffc00f09947 */ /* 0x004fea000383ffff */
[----:B------:R-:W-:Y:S05]  /*91b0*/  BRA `(.L_x_184) ;  /* 0xffffffac00807947 */ /* 0x000fea000383ffff */
.L_x_88:
[----:B--2---:R2:W4:Y:S02]  /*91c0*/  SYNCS.PHASECHK.TRANS64.TRYWAIT P0, [R0+URZ+0xb0], R3 ;  /* 0x0000b003000075a7 */ /* 0x00452400080011ff */
[----:B----4-:R-:W-:Y:S05]  /*91d0*/  @!P0 NANOSLEEP.SYNCS 0x989680 ;  /* 0x009896800000895d */ /* 0x010fea0003900000 */
[----:B------:R-:W4:Y:S02]  /*91e0*/  @!P0 SYNCS.PHASECHK.TRANS64 P0, [R0+URZ+0xb0], R3 ;  /* 0x0000b003000085a7 */ /* 0x000f2400080010ff */
[----:B----4-:R-:W-:Y:S05]  /*91f0*/  @!P0 BRA `(.L_x_88) ;  /* 0xfffffffc00f08947 */ /* 0x010fea000383ffff */
[----:B------:R-:W-:Y:S05]  /*9200*/  BRA `(.L_x_185) ;  /* 0xffffffb000947947 */ /* 0x000fea000383ffff */
.L_x_91:
[----:B------:R-:W-:Y:S07]  /*9210*/  MOV R0, UR7 ;  /* 0x0000000700007c02 */ /* 0x000fee0008000f00 */
.L_x_186:
[----:B--2---:R2:W4:Y:S02]  /*9220*/  SYNCS.PHASECHK.TRANS64.TRYWAIT P0, [R0+URZ+0xa8], R3 ;  /* 0x0000a803000075a7 */ /* 0x00452400080011ff */
[----:B----4-:R-:W-:Y:S05]  /*9230*/  @!P0 NANOSLEEP.SYNCS 0x989680 ;  /* 0x009896800000895d */ /* 0x010fea0003900000 */
[----:B------:R-:W4:Y:S02]  /*9240*/  @!P0 SYNCS.PHASECHK.TRANS64 P0, [R0+URZ+0xa8], R3 ;  /* 0x0000a803000085a7 */ /* 0x000f2400080010ff */
[----:B----4-:R-:W-:Y:S05]  /*9250*/  @!P0 BRA `(.L_x_186) ;  /* 0xfffffffc00f08947 */ /* 0x010fea000383ffff */
[----:B------:R-:W-:Y:S05]  /*9260*/  BRA `(.L_x_90) ;  /* 0xffffffb400747947 */ /* 0x000fea000383ffff */
.L_x_94:
[----:B------:R-:W-:Y:S07]  /*9270*/  MOV R3, UR7 ;  /* 0x0000000700037c02 */ /* 0x000fee0008000f00 */
.L_x_187:
[----:B-1----:R1:W2:Y:S02]  /*9280*/  SYNCS.PHASECHK.TRANS64.TRYWAIT P0, [R3+URZ+0x80], R12 ;  /* 0x0000800c030075a7 */ /* 0x0022a400080011ff */
[----:B--2---:R-:W-:Y:S05]  /*9290*/  @!P0 NANOSLEEP.SYNCS 0x989680 ;  /* 0x009896800000895d */ /* 0x004fea0003900000 */
[----:B------:R-:W2:Y:S02]  /*92a0*/  @!P0 SYNCS.PHASECHK.TRANS64 P0, [R3+URZ+0x80], R12 ;  /* 0x0000800c030085a7 */ /* 0x000ea400080010ff */
[----:B--2---:R-:W-:Y:S05]  /*92b0*/  @!P0 BRA `(.L_x_187) ;  /* 0xfffffffc00f08947 */ /* 0x004fea000383ffff */
[----:B------:R-:W-:Y:S05]  /*92c0*/  BRA `(.L_x_188) ;  /* 0xffffffb400ec7947 */ /* 0x000fea000383ffff */
.L_x_95:
[----:B-1----:R-:W-:Y:S07]  /*92d0*/  MOV R3, UR7 ;  /* 0x0000000700037c02 */ /* 0x002fee0008000f00 */
.L_x_189:
[----:B-1----:R1:W2:Y:S02]  /*92e0*/  SYNCS.PHASECHK.TRANS64.TRYWAIT P0, [R3+URZ+0x88], R12 ;  /* 0x0000880c030075a7 */ /* 0x0022a400080011ff */
[----:B--2---:R-:W-:Y:S05]  /*92f0*/  @!P0 NANOSLEEP.SYNCS 0x989680 ;  /* 0x009896800000895d */ /* 0x004fea0003900000 */
[----:B------:R-:W2:Y:S02]  /*9300*/  @!P0 SYNCS.PHASECHK.TRANS64 P0, [R3+URZ+0x88], R12 ;  /* 0x0000880c030085a7 */ /* 0x000ea400080010ff */
[----:B--2---:R-:W-:Y:S05]  /*9310*/  @!P0 BRA `(.L_x_189) ;  /* 0xfffffffc00f08947 */ /* 0x004fea000383ffff */
[----:B------:R-:W-:Y:S05]  /*9320*/  BRA `(.L_x_190) ;  /* 0xffffffb800487947 */ /* 0x000fea000383ffff */
.L_x_96:
[----:B-1----:R-:W-:Y:S07]  /*9330*/  MOV R3, UR7 ;  /* 0x0000000700037c02 */ /* 0x002fee0008000f00 */
.L_x_191:
[----:B-1----:R1:W2:Y:S02]  /*9340*/  SYNCS.PHASECHK.TRANS64.TRYWAIT P0, [R3+URZ+0x90], R12 ;  /* 0x0000900c030075a7 */ /* 0x0022a400080011ff */
[----:B--2---:R-:W-:Y:S05]  /*9350*/  @!P0 NANOSLEEP.SYNCS 0x989680 ;  /* 0x009896800000895d */ /* 0x004fea0003900000 */
[----:B------:R-:W2:Y:S02]  /*9360*/  @!P0 SYNCS.PHASECHK.TRANS64 P0, [R3+URZ+0x90], R12 ;  /* 0x0000900c030085a7 */ /* 0x000ea400080010ff */
[----:B--2---:R-:W-:Y:S05]  /*9370*/  @!P0 BRA `(.L_x_191) ;  /* 0xfffffffc00f08947 */ /* 0x004fea000383ffff */
[----:B------:R-:W-:Y:S05]  /*9380*/  BRA `(.L_x_192) ;  /* 0xffffffb800a47947 */ /* 0x000fea000383ffff */
.L_x_97:
[----:B------:R-:W-:Y:S07]  /*9390*/  MOV R3, UR7 ;  /* 0x0000000700037c02 */ /* 0x000fee0008000f00 */
.L_x_193:
[----:B-1----:R1:W2:Y:S02]  /*93a0*/  SYNCS.PHASECHK.TRANS64.TRYWAIT P0, [R3+URZ+0x98], R12 ;  /* 0x0000980c030075a7 */ /* 0x0022a400080011ff */
[----:B--2---:R-:W-:Y:S05]  /*93b0*/  @!P0 NANOSLEEP.SYNCS 0x989680 ;  /* 0x009896800000895d */ /* 0x004fea0003900000 */
[----:B------:R-:W2:Y:S02]  /*93c0*/  @!P0 SYNCS.PHASECHK.TRANS64 P0, [R3+URZ+0x98], R12 ;  /* 0x0000980c030085a7 */ /* 0x000ea400080010ff */
[----:B--2---:R-:W-:Y:S05]  /*93d0*/  @!P0 BRA `(.L_x_193) ;  /* 0xfffffffc00f08947 */ /* 0x004fea000383ffff */
[----:B------:R-:W-:Y:S05]  /*93e0*/  BRA `(.L_x_194) ;  /* 0xffffffbc00447947 */ /* 0x000fea000383ffff */
.L_x_99:
[----:B------:R-:W-:-:S07]  /*93f0*/  MOV R0, UR7 ;  /* 0x0000000700007c02 */ /* 0x000fce0008000f00 */
.L_x_195:
[----:B-1----:R1:W4:Y:S02]  /*9400*/  SYNCS.PHASECHK.TRANS64.TRYWAIT P0, [R0+URZ+0x80], R3 ;  /* 0x00008003000075a7 */ /* 0x00232400080011ff */
[----:B----4-:R-:W-:Y:S05]  /*9410*/  @!P0 NANOSLEEP.SYNCS 0x989680 ;  /* 0x009896800000895d */ /* 0x010fea0003900000 */
[----:B------:R-:W4:Y:S02]  /*9420*/  @!P0 SYNCS.PHASECHK.TRANS64 P0, [R0+URZ+0x80], R3 ;  /* 0x00008003000085a7 */ /* 0x000f2400080010ff */
[----:B----4-:R-:W-:Y:S05]  /*9430*/  @!P0 BRA `(.L_x_195) ;  /* 0xfffffffc00f08947 */ /* 0x010fea000383ffff */
[----:B------:R-:W-:Y:S05]  /*9440*/  BRA `(.L_x_196) ;  /* 0xffffffbc00cc7947 */ /* 0x000fea000383ffff */
.L_x_100:
[----:B-1----:R-:W-:-:S07]  /*9450*/  MOV R0, UR7 ;  /* 0x0000000700007c02 */ /* 0x002fce0008000f00 */
.L_x_197:
[----:B-1----:R1:W4:Y:S02]  /*9460*/  SYNCS.PHASECHK.TRANS64.TRYWAIT P0, [R0+URZ+0x88], R3 ;  /* 0x00008803000075a7 */ /* 0x00232400080011ff */
[----:B----4-:R-:W-:Y:S05]  /*9470*/  @!P0 NANOSLEEP.SYNCS 0x989680 ;  /* 0x009896800000895d */ /* 0x010fea0003900000 */
[----:B------:R-:W4:Y:S02]  /*9480*/  @!P0 SYNCS.PHASECHK.TRANS64 P0, [R0+URZ+0x88], R3 ;  /* 0x00008803000085a7 */ /* 0x000f2400080010ff */
[----:B----4-:R-:W-:Y:S05]  /*9490*/  @!P0 BRA `(.L_x_197) ;  /* 0xfffffffc00f08947 */ /* 0x010fea000383ffff */
[----:B------:R-:W-:Y:S05]  /*94a0*/  BRA `(.L_x_198) ;  /* 0xffffffbc00bc7947 */ /* 0x000fea000383ffff */
.L_x_101:
[----:B-1----:R-:W-:-:S07]  /*94b0*/  MOV R0, UR7 ;  /* 0x0000000700007c02 */ /* 0x002fce0008000f00 */
.L_x_199:
[----:B-1----:R1:W4:Y:S02]  /*94c0*/  SYNCS.PHASECHK.TRANS64.TRYWAIT P0, [R0+URZ+0x90], R3 ;  /* 0x00009003000075a7 */ /* 0x00232400080011ff */
[----:B----4-:R-:W-:Y:S05]  /*94d0*/  @!P0 NANOSLEEP.SYNCS 0x989680 ;  /* 0x009896800000895d */ /* 0x010fea0003900000 */
[----:B------:R-:W4:Y:S02]  /*94e0*/  @!P0 SYNCS.PHASECHK.TRANS64 P0, [R0+URZ+0x90], R3 ;  /* 0x00009003000085a7 */ /* 0x000f2400080010ff */
[----:B----4-:R-:W-:Y:S05]  /*94f0*/  @!P0 BRA `(.L_x_199) ;  /* 0xfffffffc00f08947 */ /* 0x010fea000383ffff */
[----:B------:R-:W-:Y:S05]  /*9500*/  BRA `(.L_x_200) ;  /* 0xffffffbc00ac7947 */ /* 0x000fea000383ffff */
.L_x_103:
[----:B--2---:R2:W3:Y:S02]  /*9510*/  SYNCS.PHASECHK.TRANS64.TRYWAIT P0, [R0+URZ+0xb0], R3 ;  /* 0x0000b003000075a7 */ /* 0x0044e400080011ff */
[----:B---3--:R-:W-:Y:S05]  /*9520*/  @!P0 NANOSLEEP.SYNCS 0x989680 ;  /* 0x009896800000895d */ /* 0x008fea0003900000 */
[----:B------:R-:W3:Y:S02]  /*9530*/  @!P0 SYNCS.PHASECHK.TRANS64 P0, [R0+URZ+0xb0], R3 ;  /* 0x0000b003000085a7 */ /* 0x000ee400080010ff */
[----:B---3--:R-:W-:Y:S05]  /*9540*/  @!P0 BRA `(.L_x_103) ;  /* 0xfffffffc00f08947 */ /* 0x008fea000383ffff */
[----:B------:R-:W-:Y:S05]  /*9550*/  BRA `(.L_x_201) ;  /* 0xffffffc0007c7947 */ /* 0x000fea000383ffff */
.L_x_114:
[----:B-1----:R-:W-:Y:S04]  /*9560*/  MOV R0, UR48 ;  /* 0x0000003000007c02 */ /* 0x002fe80008000f00 */
[----:B------:R1:W3:Y:S03]  /*9570*/  SYNCS.PHASECHK.TRANS64.TRYWAIT P1, [R0+URZ+0x60], R5 ;  /* 0x00006005000075a7 */ /* 0x0002e600080211ff */
[----:B---3--:R-:W-:Y:S05]  /*9580*/  @!P1 NANOSLEEP.SYNCS 0x989680 ;  /* 0x009896800000995d */ /* 0x008fea0003900000 */
[----:B------:R-:W3:Y:S02]  /*9590*/  @!P1 SYNCS.PHASECHK.TRANS64 P1, [R0+URZ+0x60], R5 ;  /* 0x00006005000095a7 */ /* 0x000ee400080210ff */
[----:B---3--:R-:W-:Y:S05]  /*95a0*/  @!P1 BRA `(.L_x_114) ;  /* 0xfffffffc00ec9947 */ /* 0x008fea000383ffff */
[----:B------:R-:W-:Y:S05]  /*95b0*/  BRA `(.L_x_113) ;  /* 0xffffffcc00847947 */ /* 0x000fea000383ffff */
.L_x_116:
[----:B-1----:R1:W4:Y:S02]  /*95c0*/  SYNCS.PHASECHK.TRANS64.TRYWAIT P0, [R74+URZ+0xd0], R3 ;  /* 0x0000d0034a0075a7 */ /* 0x00232400080011ff */
[----:B----4-:R-:W-:Y:S05]  /*95d0*/  @!P0 NANOSLEEP.SYNCS 0x989680 ;  /* 0x009896800000895d */ /* 0x010fea0003900000 */
[----:B------:R-:W4:Y:S02]  /*95e0*/  @!P0 SYNCS.PHASECHK.TRANS64 P0, [R74+URZ+0xd0], R3 ;  /* 0x0000d0034a0085a7 */ /* 0x000f2400080010ff */
[----:B----4-:R-:W-:Y:S05]  /*95f0*/  @!P0 BRA `(.L_x_116) ;  /* 0xfffffffc00f08947 */ /* 0x010fea000383ffff */
[----:B------:R-:W-:Y:S05]  /*9600*/  BRA `(.L_x_115) ;  /* 0xffffffcc00a47947 */ /* 0x000fea000383ffff */
.L_x_125:
[----:B--2---:R2:W3:Y:S02]  /*9610*/  SYNCS.PHASECHK.TRANS64.TRYWAIT P0, [R3+URZ+0x60], R0 ;  /* 0x00006000030075a7 */ /* 0x0044e400080011ff */
[----:B---3--:R-:W-:Y:S05]  /*9620*/  @!P0 NANOSLEEP.SYNCS 0x989680 ;  /* 0x009896800000895d */ /* 0x008fea0003900000 */
[----:B------:R-:W3:Y:S02]  /*9630*/  @!P0 SYNCS.PHASECHK.TRANS64 P0, [R3+URZ+0x60], R0 ;  /* 0x00006000030085a7 */ /* 0x000ee400080010ff */
[----:B---3--:R-:W-:Y:S05]  /*9640*/  @!P0 BRA `(.L_x_125) ;  /* 0xfffffffc00f08947 */ /* 0x008fea000383ffff */
[----:B------:R-:W-:Y:S05]  /*9650*/  BRA `(.L_x_124) ;  /* 0xffffffd400b07947 */ /* 0x000fea000383ffff */
.L_x_133:
[----:B--2---:R2:W3:Y:S02]  /*9660*/  SYNCS.PHASECHK.TRANS64.TRYWAIT P0, [R83+URZ+0x60], R4 ;  /* 0x00006004530075a7 */ /* 0x0044e400080011ff */
[----:B---3--:R-:W-:Y:S05]  /*9670*/  @!P0 NANOSLEEP.SYNCS 0x989680 ;  /* 0x009896800000895d */ /* 0x008fea0003900000 */
[----:B------:R-:W3:Y:S02]  /*9680*/  @!P0 SYNCS.PHASECHK.TRANS64 P0, [R83+URZ+0x60], R4 ;  /* 0x00006004530085a7 */ /* 0x000ee400080010ff */
[----:B---3--:R-:W-:Y:S05]  /*9690*/  @!P0 BRA `(.L_x_133) ;  /* 0xfffffffc00f08947 */ /* 0x008fea000383ffff */
[----:B------:R-:W-:Y:S05]  /*96a0*/  BRA `(.L_x_132) ;  /* 0xffffffdc00cc7947 */ /* 0x000fea000383ffff */
.L_x_141:
[----:B--2---:R2:W3:Y:S02]  /*96b0*/  SYNCS.PHASECHK.TRANS64.TRYWAIT P0, [R88+URZ+0x60], R3 ;  /* 0x00006003580075a7 */ /* 0x0044e400080011ff */
[----:B---3--:R-:W-:Y:S05]  /*96c0*/  @!P0 NANOSLEEP.SYNCS 0x989680 ;  /* 0x009896800000895d */ /* 0x008fea0003900000 */
[----:B------:R-:W3:Y:S02]  /*96d0*/  @!P0 SYNCS.PHASECHK.TRANS64 P0, [R88+URZ+0x60], R3 ;  /* 0x00006003580085a7 */ /* 0x000ee400080010ff */
[----:B---3--:R-:W-:Y:S05]  /*96e0*/  @!P0 BRA `(.L_x_141) ;  /* 0xfffffffc00f08947 */ /* 0x008fea000383ffff */
[----:B------:R-:W-:Y:S05]  /*96f0*/  BRA `(.L_x_140) ;  /* 0xffffffe400e87947 */ /* 0x000fea000383ffff */
        .weak           $__internal_0_$__cuda_sm10x_tcgen05_guardrail_trap_col_being_dealloced_not_returned_by_alloc
        .type           $__internal_0_$__cuda_sm10x_tcgen05_guardrail_trap_col_being_dealloced_not_returned_by_alloc,@function
        .size           $__internal_0_$__cuda_sm10x_tcgen05_guardrail_trap_col_being_dealloced_not_returned_by_alloc,($__internal_1_$__cuda_sm10x_tcgen05_guardrail_trap_phase_invalid_during_alloc - $__internal_0_$__cuda_sm10x_tcgen05_guardrail_trap_col_being_dealloced_not_returned_by_alloc)
$__internal_0_$__cuda_sm10x_tcgen05_guardrail_trap_col_being_dealloced_not_returned_by_alloc:
[----:B------:R-:W-:Y:S05]  /*9700*/  BPT.TRAP 0x1 ;  /* 0x000000040000795c */ /* 0x000fea0000300000 */
[----:B------:R-:W-:-:S04]  /*9710*/  HFMA2 R3, -RZ, RZ, 0, 0 ;  /* 0x00000000ff037431 */ /* 0x000fc800000001ff */
[----:B------:R-:W-:Y:S05]  /*9720*/  RET.REL.NODEC R2 `(_ZN7cutlass13device_kernelINS_4gemm6kernel13GemmUniversalIN4cute5tupleIJiiiiEEENS1_10collective13CollectiveMmaINS1_35MainloopSm100TmaUmmaWarpSpecializedILi6ELi2ELi4ENS5_IJNS4_1CILi2EEENSA_ILi1EEESC_EEEEENS5_IJNSA_ILi128EEESF_NSA_ILi64EEEEEENS_6half_tENS5_IJSC_llEEESI_SJ_NS4_8TiledMMAINS4_8MMA_AtomIJNS4_26SM100_MMA_F16BF16_2x1SM_SSISI_SI_fLi128ELi128ELNS4_4UMMA5MajorE1ELSO_1ELNSN_7ScaleInE0ELSP_0EEEEEENS4_6LayoutINS5_IJSC_SC_SC_EEENS5_IJNSA_ILi0EEESU_SU_EEEEENS5_IJNS4_10UnderscoreESX_SX_EEEEENS4_18SM100_TMA_2SM_LOADENS4_14ComposedLayoutINS4_7SwizzleILi3ELi4ELi3EEENS4_18smem_ptr_flag_bitsILi16EEENSS_INS5_IJSG_NSA_ILi8EEEEEENS5_IJSC_SG_EEEEEEEvNS4_8identityES10_S1A_vS1B_EENS_8epilogue10collective18CollectiveEpilogueINS1D_23Sm100TmaWarpSpecializedILi4ELi2ELi16ELb1ELb0EEEJNS5_IJSG_SF_SG_EEENS5_IJNSS_ISG_SC_EENSS_INS5_IJNSA_ILi16EEESB_EEES18_EEEEESI_NS5_IJlSC_lEEESI_S1O_NS1D_6fusion15FusionCallbacksIS1H_NS1P_17LinearCombinationISI_fSI_fLNS_15FloatRoundStyleE2EEES1I_S1N_JEEENS4_5SM1004TMEM4LOAD26SM100_TMEM_LOAD_32dp32b16xENS4_13SM90_TMA_LOADENS11_INS12_ILi1ELi4ELi3EEES15_NSS_INS5_IJS16_S1K_EEENS5_IJS1K_SC_EEEEEEENS4_39AutoVectorizingCopyWithAssumedAlignmentILi128EEENS4_14SM90_TMA_STOREES24_S26_S26_EEEvvEEEEvNT_6ParamsE) ;  /* 0xffffff6802347950 */ /* 0x000fea0003c3ffff */
        .weak           $__internal_1_$__cuda_sm10x_tcgen05_guardrail_trap_phase_invalid_during_alloc
        .type           $__internal_1_$__cuda_sm10x_tcgen05_guardrail_trap_phase_invalid_during_alloc,@function
        .size           $__internal_1_$__cuda_sm10x_tcgen05_guardrail_trap_phase_invalid_during_alloc,($__internal_2_$__cuda_sm10x_tcgen05_guardrail_trap_unallocated_columns_being_dealloced - $__internal_1_$__cuda_sm10x_tcgen05_guardrail_trap_phase_invalid_during_alloc)
$__internal_1_$__cuda_sm10x_tcgen05_guardrail_trap_phase_invalid_during_alloc:
[----:B------:R-:W-:Y:S05]  /*9730*/  BPT.TRAP 0x1 ;  /* 0x000000040000795c */ /* 0x000fea0000300000 */
[----:B------:R-:W-:-:S04]  /*9740*/  MOV R3, 0x0 ;  /* 0x0000000000037802 */ /* 0x000fc80000000f00 */
[----:B------:R-:W-:Y:S05]  /*9750*/  RET.REL.NODEC R2 `(_ZN7cutlass13device_kernelINS_4gemm6kernel13GemmUniversalIN4cute5tupleIJiiiiEEENS1_10collective13CollectiveMmaINS1_35MainloopSm100TmaUmmaWarpSpecializedILi6ELi2ELi4ENS5_IJNS4_1CILi2EEENSA_ILi1EEESC_EEEEENS5_IJNSA_ILi128EEESF_NSA_ILi64EEEEEENS_6half_tENS5_IJSC_llEEESI_SJ_NS4_8TiledMMAINS4_8MMA_AtomIJNS4_26SM100_MMA_F16BF16_2x1SM_SSISI_SI_fLi128ELi128ELNS4_4UMMA5MajorE1ELSO_1ELNSN_7ScaleInE0ELSP_0EEEEEENS4_6LayoutINS5_IJSC_SC_SC_EEENS5_IJNSA_ILi0EEESU_SU_EEEEENS5_IJNS4_10UnderscoreESX_SX_EEEEENS4_18SM100_TMA_2SM_LOADENS4_14ComposedLayoutINS4_7SwizzleILi3ELi4ELi3EEENS4_18smem_ptr_flag_bitsILi16EEENSS_INS5_IJSG_NSA_ILi8EEEEEENS5_IJSC_SG_EEEEEEEvNS4_8identityES10_S1A_vS1B_EENS_8epilogue10collective18CollectiveEpilogueINS1D_23Sm100TmaWarpSpecializedILi4ELi2ELi16ELb1ELb0EEEJNS5_IJSG_SF_SG_EEENS5_IJNSS_ISG_SC_EENSS_INS5_IJNSA_ILi16EEESB_EEES18_EEEEESI_NS5_IJlSC_lEEESI_S1O_NS1D_6fusion15FusionCallbacksIS1H_NS1P_17LinearCombinationISI_fSI_fLNS_15FloatRoundStyleE2EEES1I_S1N_JEEENS4_5SM1004TMEM4LOAD26SM100_TMEM_LOAD_32dp32b16xENS4_13SM90_TMA_LOADENS11_INS12_ILi1ELi4ELi3EEES15_NSS_INS5_IJS16_S1K_EEENS5_IJS1K_SC_EEEEEEENS4_39AutoVectorizingCopyWithAssumedAlignmentILi128EEENS4_14SM90_TMA_STOREES24_S26_S26_EEEvvEEEEvNT_6ParamsE) ;  /* 0xffffff6802287950 */ /* 0x000fea0003c3ffff */
        .weak           $__internal_2_$__cuda_sm10x_tcgen05_guardrail_trap_unallocated_columns_being_dealloced
        .type           $__internal_2_$__cuda_sm10x_tcgen05_guardrail_trap_unallocated_columns_being_dealloced,@function
        .size           $__internal_2_$__cuda_sm10x_tcgen05_guardrail_trap_unallocated_columns_being_dealloced,(.L_x_203 - $__internal_2_$__cuda_sm10x_tcgen05_guardrail_trap_unallocated_columns_being_dealloced)
$__internal_2_$__cuda_sm10x_tcgen05_guardrail_trap_unallocated_columns_being_dealloced:
[----:B------:R-:W-:Y:S05]  /*9760*/  BPT.TRAP 0x1 ;  /* 0x000000040000795c */ /* 0x000fea0000300000 */
[----:B------:R-:W-:-:S04]  /*9770*/  HFMA2 R3, -RZ, RZ, 0, 0 ;  /* 0x00000000ff037431 */ /* 0x000fc800000001ff */
[----:B------:R-:W-:Y:S05]  /*9780*/  RET.REL.NODEC R2 `(_ZN7cutlass13device_kernelINS_4gemm6kernel13GemmUniversalIN4cute5tupleIJiiiiEEENS1_10collective13CollectiveMmaINS1_35MainloopSm100TmaUmmaWarpSpecializedILi6ELi2ELi4ENS5_IJNS4_1CILi2EEENSA_ILi1EEESC_EEEEENS5_IJNSA_ILi128EEESF_NSA_ILi64EEEEEENS_6half_tENS5_IJSC_llEEESI_SJ_NS4_8TiledMMAINS4_8MMA_AtomIJNS4_26SM100_MMA_F16BF16_2x1SM_SSISI_SI_fLi128ELi128ELNS4_4UMMA5MajorE1ELSO_1ELNSN_7ScaleInE0ELSP_0EEEEEENS4_6LayoutINS5_IJSC_SC_SC_EEENS5_IJNSA_ILi0EEESU_SU_EEEEENS5_IJNS4_10UnderscoreESX_SX_EEEEENS4_18SM100_TMA_2SM_LOADENS4_14ComposedLayoutINS4_7SwizzleILi3ELi4ELi3EEENS4_18smem_ptr_flag_bitsILi16EEENSS_INS5_IJSG_NSA_ILi8EEEEEENS5_IJSC_SG_EEEEEEEvNS4_8identityES10_S1A_vS1B_EENS_8epilogue10collective18CollectiveEpilogueINS1D_23Sm100TmaWarpSpecializedILi4ELi2ELi16ELb1ELb0EEEJNS5_IJSG_SF_SG_EEENS5_IJNSS_ISG_SC_EENSS_INS5_IJNSA_ILi16EEESB_EEES18_EEEEESI_NS5_IJlSC_lEEESI_S1O_NS1D_6fusion15FusionCallbacksIS1H_NS1P_17LinearCombinationISI_fSI_fLNS_15FloatRoundStyleE2EEES1I_S1N_JEEENS4_5SM1004TMEM4LOAD26SM100_TMEM_LOAD_32dp32b16xENS4_13SM90_TMA_LOADENS11_INS12_ILi1ELi4ELi3EEES15_NSS_INS5_IJS16_S1K_EEENS5_IJS1K_SC_EEEEEEENS4_39AutoVectorizingCopyWithAssumedAlignmentILi128EEENS4_14SM90_TMA_STOREES24_S26_S26_EEEvvEEEEvNT_6ParamsE) ;  /* 0xffffff68021c7950 */ /* 0x000fea0003c3ffff */
.L_x_202:
[----:B------:R-:W-:-:S00]  /*9790*/  BRA `(.L_x_202) ;  /* 0xfffffffc00fc7947 */ /* 0x000fc0000383ffff */
[----:B------:R-:W-:-:S00]  /*97a0*/  NOP ;  /* 0x0000000000007918 */ /* 0x000fc00000000000 */
        /* <DEDUP_REMOVED lines=13> */
.L_x_203:


//--------------------- .nv.global.init           --------------------------
	.section	.nv.global.init,"aw",@progbits
.nv.global.init:
	.type		$str$27,@object
	.size		$str$27,($str$28 - $str$27)
$str$27:
        /*0000*/ 	.byte	0x28, 0x61, 0x64, 0x64, 0x72, 0x65, 0x73, 0x73, 0x20, 0x26, 0x20, 0x6d, 0x61, 0x73, 0x6b, 0x29
        /*0010*/ 	.byte	0x20, 0x3d, 0x3d, 0x20, 0x30, 0x00
	.type		$str$28,@object
	.size		$str$28,($str$26 - $str$28)
$str$28:
        /*0016*/ 	.byte	0x2f, 0x74, 0x6d, 0x70, 0x2f, 0x63, 0x75, 0x74, 0x6c, 0x61, 0x73, 0x73, 0x5f, 0x73, 0x77, 0x65
        /*0026*/ 	.byte	0x65, 0x70, 0x5f, 0x73, 0x72, 0x63, 0x2f, 0x69, 0x6e, 0x63, 0x6c, 0x75, 0x64, 0x65, 0x2f, 0x63
        /*0036*/ 	.byte	0x75, 0x74, 0x65, 0x2f, 0x70, 0x6f, 0x69, 0x6e, 0x74, 0x65, 0x72, 0x5f, 0x66, 0x6c, 0x61, 0x67
        /*0046*/ 	.byte	0x67, 0x65, 0x64, 0x2e, 0x68, 0x70, 0x70, 0x00
	.type		$str$26,@object
	.size		$str$26,($str$25 - $str$26)
$str$26:
        /*004e*/ 	.byte	0x2f, 0x74, 0x6d, 0x70, 0x2f, 0x63, 0x75, 0x74, 0x6c, 0x61, 0x73, 0x73, 0x5f, 0x73, 0x77, 0x65
        /*005e*/ 	.byte	0x65, 0x70, 0x5f, 0x73, 0x72, 0x63, 0x2f, 0x69, 0x6e, 0x63, 0x6c, 0x75, 0x64, 0x65, 0x2f, 0x63
        /*006e*/ 	.byte	0x75, 0x74, 0x65, 0x2f, 0x61, 0x74, 0x6f, 0x6d, 0x2f, 0x63, 0x6f, 0x70, 0x79, 0x5f, 0x74, 0x72
        /*007e*/ 	.byte	0x61, 0x69, 0x74, 0x73, 0x5f, 0x73, 0x6d, 0x31, 0x30, 0x30, 0x2e, 0x68, 0x70, 0x70, 0x00
	.type		$str$25,@object
	.size		$str$25,(__unnamed_1 - $str$25)
$str$25:
        /*008d*/ 	.byte	0x28, 0x28, 0x75, 0x69, 0x6e, 0x74, 0x33, 0x32, 0x5f, 0x74, 0x28, 0x74, 0x68, 0x72, 0x65, 0x61
        /*009d*/ 	.byte	0x64, 0x49, 0x64, 0x78, 0x2e, 0x78, 0x29, 0x20, 0x2f, 0x20, 0x33, 0x32, 0x29, 0x20, 0x25, 0x20
        /*00ad*/ 	.byte	0x34, 0x29, 0x20, 0x3d, 0x3d, 0x20, 0x28, 0x28, 0x28, 0x74, 0x6d, 0x65, 0x6d, 0x5f, 0x61, 0x64
        /*00bd*/ 	.byte	0x64, 0x72, 0x20, 0x3e, 0x3e, 0x20, 0x31, 0x36, 0x29, 0x20, 0x2f, 0x20, 0x33, 0x32, 0x29, 0x20
        /*00cd*/ 	.byte	0x25, 0x20, 0x34, 0x29, 0x00
	.type		__unnamed_1,@object
	.size		__unnamed_1,(__unnamed_2 - __unnamed_1)
__unnamed_1:
        /*00d2*/ 	.byte	0x61, 0x75, 0x74, 0x6f, 0x20, 0x63, 0x75, 0x74, 0x65, 0x3a, 0x3a, 0x61, 0x73, 0x5f, 0x70, 0x6f
        /* <DEDUP_REMOVED lines=24> */
        /*0262*/ 	.byte	0x34, 0x38, 0x3e, 0x3e, 0x3e, 0x3e, 0x5d, 0x00
	.type		__unnamed_2,@object
	.size		__unnamed_2,(.L_2 - __unnamed_2)
__unnamed_2:
        /* <DEDUP_REMOVED lines=40> */
        /*04ea*/ 	.byte	0x3a, 0x3a, 0x43, 0x3c, 0x30, 0x3e, 0x3e, 0x3e, 0x3e, 0x5d, 0x00
.L_2:


//--------------------- .nv.shared._ZN7cutlass13device_kernelINS_4gemm6kernel13GemmUniversalIN4cute5tupleIJiiiiEEENS1_10collective13CollectiveMmaINS1_35MainloopSm100TmaUmmaWarpSpecializedILi6ELi2ELi4ENS5_IJNS4_1CILi2EEENSA_ILi1EEESC_EEEEENS5_IJNSA_ILi128EEESF_NSA_ILi64EEEEEENS_6half_tENS5_IJSC_llEEESI_SJ_NS4_8TiledMMAINS4_8MMA_AtomIJNS4_26SM100_MMA_F16BF16_2x1SM_SSISI_SI_fLi128ELi128ELNS4_4UMMA5MajorE1ELSO_1ELNSN_7ScaleInE0ELSP_0EEEEEENS4_6LayoutINS5_IJSC_SC_SC_EEENS5_IJNSA_ILi0EEESU_SU_EEEEENS5_IJNS4_10UnderscoreESX_SX_EEEEENS4_18SM100_TMA_2SM_LOADENS4_14ComposedLayoutINS4_7SwizzleILi3ELi4ELi3EEENS4_18smem_ptr_flag_bitsILi16EEENSS_INS5_IJSG_NSA_ILi8EEEEEENS5_IJSC_SG_EEEEEEEvNS4_8identityES10_S1A_vS1B_EENS_8epilogue10collective18CollectiveEpilogueINS1D_23Sm100TmaWarpSpecializedILi4ELi2ELi16ELb1ELb0EEEJNS5_IJSG_SF_SG_EEENS5_IJNSS_ISG_SC_EENSS_INS5_IJNSA_ILi16EEESB_EEES18_EEEEESI_NS5_IJlSC_lEEESI_S1O_NS1D_6fusion15FusionCallbacksIS1H_NS1P_17LinearCombinationISI_fSI_fLNS_15FloatRoundStyleE2EEES1I_S1N_JEEENS4_5SM1004TMEM4LOAD26SM100_TMEM_LOAD_32dp32b16xENS4_13SM90_TMA_LOADENS11_INS12_ILi1ELi4ELi3EEES15_NSS_INS5_IJS16_S1K_EEENS5_IJS1K_SC_EEEEEEENS4_39AutoVectorizingCopyWithAssumedAlignmentILi128EEENS4_14SM90_TMA_STOREES24_S26_S26_EEEvvEEEEvNT_6ParamsE --------------------------
	.section	.nv.shared._ZN7cutlass13device_kernelINS_4gemm6kernel13GemmUniversalIN4cute5tupleIJiiiiEEENS1_10collective13CollectiveMmaINS1_35MainloopSm100TmaUmmaWarpSpecializedILi6ELi2ELi4ENS5_IJNS4_1CILi2EEENSA_ILi1EEESC_EEEEENS5_IJNSA_ILi128EEESF_NSA_ILi64EEEEEENS_6half_tENS5_IJSC_llEEESI_SJ_NS4_8TiledMMAINS4_8MMA_AtomIJNS4_26SM100_MMA_F16BF16_2x1SM_SSISI_SI_fLi128ELi128ELNS4_4UMMA5MajorE1ELSO_1ELNSN_7ScaleInE0ELSP_0EEEEEENS4_6LayoutINS5_IJSC_SC_SC_EEENS5_IJNSA_ILi0EEESU_SU_EEEEENS5_IJNS4_10UnderscoreESX_SX_EEEEENS4_18SM100_TMA_2SM_LOADENS4_14ComposedLayoutINS4_7SwizzleILi3ELi4ELi3EEENS4_18smem_ptr_flag_bitsILi16EEENSS_INS5_IJSG_NSA_ILi8EEEEEENS5_IJSC_SG_EEEEEEEvNS4_8identityES10_S1A_vS1B_EENS_8epilogue10collective18CollectiveEpilogueINS1D_23Sm100TmaWarpSpecializedILi4ELi2ELi16ELb1ELb0EEEJNS5_IJSG_SF_SG_EEENS5_IJNSS_ISG_SC_EENSS_INS5_IJNSA_ILi16EEESB_EEES18_EEEEESI_NS5_IJlSC_lEEESI_S1O_NS1D_6fusion15FusionCallbacksIS1H_NS1P_17LinearCombinationISI_fSI_fLNS_15FloatRoundStyleE2EEES1I_S1N_JEEENS4_5SM1004TMEM4LOAD26SM100_TMEM_LOAD_32dp32b16xENS4_13SM90_TMA_LOADENS11_INS12_ILi1ELi4ELi3EEES15_NSS_INS5_IJS16_S1K_EEENS5_IJS1K_SC_EEEEEEENS4_39AutoVectorizingCopyWithAssumedAlignmentILi128EEENS4_14SM90_TMA_STOREES24_S26_S26_EEEvvEEEEvNT_6ParamsE,"aw",@nobits
	.sectionflags	@""
	.align	16
	.zero		1024


//--------------------- .nv.shared.reserved.0     --------------------------
	.section	.nv.shared.reserved.0,"aw",@nobits
	.weak		__nv_reservedSMEM_offset_0_alias
	.size		__nv_reservedSMEM_offset_0_alias, 0, 64
	.other		__nv_reservedSMEM_offset_0_alias,@"STO_CUDA_RESERVED_SHARED STV_DEFAULT"
__nv_reservedSMEM_offset_0_alias:
	.zero		0
.nv.shared.reserved.0:
	.zero		64
	.weak		__nv_reservedSMEM_tcgen05_partition
	.type		__nv_reservedSMEM_tcgen05_partition,@object
	.size		__nv_reservedSMEM_tcgen05_partition,(.L_0 - __nv_reservedSMEM_tcgen05_partition)
__nv_reservedSMEM_tcgen05_partition:
	.zero		32
.L_0:


//--------------------- .nv.global                --------------------------
	.section	.nv.global,"aw",@nobits
.nv.global:
	.type		_ZN40_INTERNAL_9e453728_4_k_cu_cc68dfb5_285624cute1_E,@object
	.size		_ZN40_INTERNAL_9e453728_4_k_cu_cc68dfb5_285624cute1_E,(_ZN40_INTERNAL_9e453728_4_k_cu_cc68dfb5_285624cuda3std3__45__cpo6cbeginE - _ZN40_INTERNAL_9e453728_4_k_cu_cc68dfb5_285624cute1_E)
_ZN40_INTERNAL_9e453728_4_k_cu_cc68dfb5_285624cute1_E:
	.zero		1
	.type		_ZN40_INTERNAL_9e453728_4_k_cu_cc68dfb5_285624cuda3std3__45__cpo6cbeginE,@object
	.size		_ZN40_INTERNAL_9e453728_4_k_cu_cc68dfb5_285624cuda3std3__45__cpo6cbeginE,(_ZN40_INTERNAL_9e453728_4_k_cu_cc68dfb5_285624cuda3std3__48in_placeE - _ZN40_INTERNAL_9e453728_4_k_cu_cc68dfb5_285624cuda3std3__45__cpo6cbeginE)
_ZN40_INTERNAL_9e453728_4_k_cu_cc68dfb5_285624cuda3std3__45__cpo6cbeginE:
	.zero		1
	.type		_ZN40_INTERNAL_9e453728_4_k_cu_cc68dfb5_285624cuda3std3__48in_placeE,@object
	.size		_ZN40_INTERNAL_9e453728_4_k_cu_cc68dfb5_285624cuda3std3__48in_placeE,(_ZN40_INTERNAL_9e453728_4_k_cu_cc68dfb5_285624cuda3std6ranges3__45__cpo9iter_moveE - _ZN40_INTERNAL_9e453728_4_k_cu_cc68dfb5_285624cuda3std3__48in_placeE)
_ZN40_INTERNAL_9e453728_4_k_cu_cc68dfb5_285624cuda3std3__48in_placeE:
	.zero		1
	.type		_ZN40_INTERNAL_9e453728_4_k_cu_cc68dfb5_285624cuda3std6ranges3__45__cpo9iter_moveE,@object
	.size		_ZN40_INTERNAL_9e453728_4_k_cu_cc68dfb5_285624cuda3std6ranges3__45__cpo9iter_moveE,(_ZN40_INTERNAL_9e453728_4_k_cu_cc68dfb5_285624cuda3std3__45__cpo5beginE - _ZN40_INTERNAL_9e453728_4_k_cu_cc68dfb5_285624cuda3std6ranges3__45__cpo9iter_moveE)
_ZN40_INTERNAL_9e453728_4_k_cu_cc68dfb5_285624cuda3std6ranges3__45__cpo9iter_moveE:
	.zero		1
	.type		_ZN40_INTERNAL_9e453728_4_k_cu_cc68dfb5_285624cuda3std3__45__cpo5beginE,@object
	.size		_ZN40_INTERNAL_9e453728_4_k_cu_cc68dfb5_285624cuda3std3__45__cpo5beginE,(_ZN40_INTERNAL_9e453728_4_k_cu_cc68dfb5_285624cuda3std3__442_GLOBAL__N__9e453728_4_k_cu_cc68dfb5_285626ignoreE - _ZN40_INTERNAL_9e453728_4_k_cu_cc68dfb5_285624cuda3std3__45__cpo5beginE)
_ZN40_INTERNAL_9e453728_4_k_cu_cc68dfb5_285624cuda3std3__45__cpo5beginE:
	.zero		1
	.type		_ZN40_INTERNAL_9e453728_4_k_cu_cc68dfb5_285624cuda3std3__442_GLOBAL__N__9e453728_4_k_cu_cc68dfb5_285626ignoreE,@object
	.size		_ZN40_INTERNAL_9e453728_4_k_cu_cc68dfb5_285624cuda3std3__442_GLOBAL__N__9e453728_4_k_cu_cc68dfb5_285626ignoreE,(_ZN40_INTERNAL_9e453728_4_k_cu_cc68dfb5_285624cute7productE - _ZN40_INTERNAL_9e453728_4_k_cu_cc68dfb5_285624cuda3std3__442_GLOBAL__N__9e453728_4_k_cu_cc68dfb5_285626ignoreE)
_ZN40_INTERNAL_9e453728_4_k_cu_cc68dfb5_285624cuda3std3__442_GLOBAL__N__9e453728_4_k_cu_cc68dfb5_285626ignoreE:
	.zero		1
	.type		_ZN40_INTERNAL_9e453728_4_k_cu_cc68dfb5_285624cute7productE,@object
	.size		_ZN40_INTERNAL_9e453728_4_k_cu_cc68dfb5_285624cute7productE,(_ZN40_INTERNAL_9e453728_4_k_cu_cc68dfb5_285624cuda3std3__45__cpo3endE - _ZN40_INTERNAL_9e453728_4_k_cu_cc68dfb5_285624cute7productE)
_ZN40_INTERNAL_9e453728_4_k_cu_cc68dfb5_285624cute7productE:
	.zero		1
	.type		_ZN40_INTERNAL_9e453728_4_k_cu_cc68dfb5_285624cuda3std3__45__cpo3endE,@object
	.size		_ZN40_INTERNAL_9e453728_4_k_cu_cc68dfb5_285624cuda3std3__45__cpo3endE,(_ZN40_INTERNAL_9e453728_4_k_cu_cc68dfb5_285624cuda3std3__419piecewise_constructE - _ZN40_INTERNAL_9e453728_4_k_cu_cc68dfb5_285624cuda3std3__45__cpo3endE)
_ZN40_INTERNAL_9e453728_4_k_cu_cc68dfb5_285624cuda3std3__45__cpo3endE:
	.zero		1
	.type		_ZN40_INTERNAL_9e453728_4_k_cu_cc68dfb5_285624cuda3std3__419piecewise_constructE,@object
	.size		_ZN40_INTERNAL_9e453728_4_k_cu_cc68dfb5_285624cuda3std3__419piecewise_constructE,(_ZN40_INTERNAL_9e453728_4_k_cu_cc68dfb5_285624cuda3std3__45__cpo4cendE - _ZN40_INTERNAL_9e453728_4_k_cu_cc68dfb5_285624cuda3std3__419piecewise_constructE)
_ZN40_INTERNAL_9e453728_4_k_cu_cc68dfb5_285624cuda3std3__419piecewise_constructE:
	.zero		1
	.type		_ZN40_INTERNAL_9e453728_4_k_cu_cc68dfb5_285624cuda3std3__45__cpo4cendE,@object
	.size		_ZN40_INTERNAL_9e453728_4_k_cu_cc68dfb5_285624cuda3std3__45__cpo4cendE,(_ZN40_INTERNAL_9e453728_4_k_cu_cc68dfb5_285624cuda3std6ranges3__45__cpo4swapE - _ZN40_INTERNAL_9e453728_4_k_cu_cc68dfb5_285624cuda3std3__45__cpo4cendE)
_ZN40_INTERNAL_9e453728_4_k_cu_cc68dfb5_285624cuda3std3__45__cpo4cendE:
	.zero		1
	.type		_ZN40_INTERNAL_9e453728_4_k_cu_cc68dfb5_285624cuda3std6ranges3__45__cpo4swapE,@object
	.size		_ZN40_INTERNAL_9e453728_4_k_cu_cc68dfb5_285624cuda3std6ranges3__45__cpo4swapE,(.L_10 - _ZN40_INTERNAL_9e453728_4_k_cu_cc68dfb5_285624cuda3std6ranges3__45__cpo4swapE)
_ZN40_INTERNAL_9e453728_4_k_cu_cc68dfb5_285624cuda3std6ranges3__45__cpo4swapE:
	.zero		1
.L_10:


//--------------------- .nv.constant0._ZN7cutlass13device_kernelINS_4gemm6kernel13GemmUniversalIN4cute5tupleIJiiiiEEENS1_10collective13CollectiveMmaINS1_35MainloopSm100TmaUmmaWarpSpecializedILi6ELi2ELi4ENS5_IJNS4_1CILi2EEENSA_ILi1EEESC_EEEEENS5_IJNSA_ILi128EEESF_NSA_ILi64EEEEEENS_6half_tENS5_IJSC_llEEESI_SJ_NS4_8TiledMMAINS4_8MMA_AtomIJNS4_26SM100_MMA_F16BF16_2x1SM_SSISI_SI_fLi128ELi128ELNS4_4UMMA5MajorE1ELSO_1ELNSN_7ScaleInE0ELSP_0EEEEEENS4_6LayoutINS5_IJSC_SC_SC_EEENS5_IJNSA_ILi0EEESU_SU_EEEEENS5_IJNS4_10UnderscoreESX_SX_EEEEENS4_18SM100_TMA_2SM_LOADENS4_14ComposedLayoutINS4_7SwizzleILi3ELi4ELi3EEENS4_18smem_ptr_flag_bitsILi16EEENSS_INS5_IJSG_NSA_ILi8EEEEEENS5_IJSC_SG_EEEEEEEvNS4_8identityES10_S1A_vS1B_EENS_8epilogue10collective18CollectiveEpilogueINS1D_23Sm100TmaWarpSpecializedILi4ELi2ELi16ELb1ELb0EEEJNS5_IJSG_SF_SG_EEENS5_IJNSS_ISG_SC_EENSS_INS5_IJNSA_ILi16EEESB_EEES18_EEEEESI_NS5_IJlSC_lEEESI_S1O_NS1D_6fusion15FusionCallbacksIS1H_NS1P_17LinearCombinationISI_fSI_fLNS_15FloatRoundStyleE2EEES1I_S1N_JEEENS4_5SM1004TMEM4LOAD26SM100_TMEM_LOAD_32dp32b16xENS4_13SM90_TMA_LOADENS11_INS12_ILi1ELi4ELi3EEES15_NSS_INS5_IJS16_S1K_EEENS5_IJS1K_SC_EEEEEEENS4_39AutoVectorizingCopyWithAssumedAlignmentILi128EEENS4_14SM90_TMA_STOREES24_S26_S26_EEEvvEEEEvNT_6ParamsE --------------------------
	.section	.nv.constant0._ZN7cutlass13device_kernelINS_4gemm6kernel13GemmUniversalIN4cute5tupleIJiiiiEEENS1_10collective13CollectiveMmaINS1_35MainloopSm100TmaUmmaWarpSpecializedILi6ELi2ELi4ENS5_IJNS4_1CILi2EEENSA_ILi1EEESC_EEEEENS5_IJNSA_ILi128EEESF_NSA_ILi64EEEEEENS_6half_tENS5_IJSC_llEEESI_SJ_NS4_8TiledMMAINS4_8MMA_AtomIJNS4_26SM100_MMA_F16BF16_2x1SM_SSISI_SI_fLi128ELi128ELNS4_4UMMA5MajorE1ELSO_1ELNSN_7ScaleInE0ELSP_0EEEEEENS4_6LayoutINS5_IJSC_SC_SC_EEENS5_IJNSA_ILi0EEESU_SU_EEEEENS5_IJNS4_10UnderscoreESX_SX_EEEEENS4_18SM100_TMA_2SM_LOADENS4_14ComposedLayoutINS4_7SwizzleILi3ELi4ELi3EEENS4_18smem_ptr_flag_bitsILi16EEENSS_INS5_IJSG_NSA_ILi8EEEEEENS5_IJSC_SG_EEEEEEEvNS4_8identityES10_S1A_vS1B_EENS_8epilogue10collective18CollectiveEpilogueINS1D_23Sm100TmaWarpSpecializedILi4ELi2ELi16ELb1ELb0EEEJNS5_IJSG_SF_SG_EEENS5_IJNSS_ISG_SC_EENSS_INS5_IJNSA_ILi16EEESB_EEES18_EEEEESI_NS5_IJlSC_lEEESI_S1O_NS1D_6fusion15FusionCallbacksIS1H_NS1P_17LinearCombinationISI_fSI_fLNS_15FloatRoundStyleE2EEES1I_S1N_JEEENS4_5SM1004TMEM4LOAD26SM100_TMEM_LOAD_32dp32b16xENS4_13SM90_TMA_LOADENS11_INS12_ILi1ELi4ELi3EEES15_NSS_INS5_IJS16_S1K_EEENS5_IJS1K_SC_EEEEEEENS4_39AutoVectorizingCopyWithAssumedAlignmentILi128EEENS4_14SM90_TMA_STOREES24_S26_S26_EEEvvEEEEvNT_6ParamsE,"a",@progbits
	.sectionflags	@""
	.align	4
.nv.constant0._ZN7cutlass13device_kernelINS_4gemm6kernel13GemmUniversalIN4cute5tupleIJiiiiEEENS1_10collective13CollectiveMmaINS1_35MainloopSm100TmaUmmaWarpSpecializedILi6ELi2ELi4ENS5_IJNS4_1CILi2EEENSA_ILi1EEESC_EEEEENS5_IJNSA_ILi128EEESF_NSA_ILi64EEEEEENS_6half_tENS5_IJSC_llEEESI_SJ_NS4_8TiledMMAINS4_8MMA_AtomIJNS4_26SM100_MMA_F16BF16_2x1SM_SSISI_SI_fLi128ELi128ELNS4_4UMMA5MajorE1ELSO_1ELNSN_7ScaleInE0ELSP_0EEEEEENS4_6LayoutINS5_IJSC_SC_SC_EEENS5_IJNSA_ILi0EEESU_SU_EEEEENS5_IJNS4_10UnderscoreESX_SX_EEEEENS4_18SM100_TMA_2SM_LOADENS4_14ComposedLayoutINS4_7SwizzleILi3ELi4ELi3EEENS4_18smem_ptr_flag_bitsILi16EEENSS_INS5_IJSG_NSA_ILi8EEEEEENS5_IJSC_SG_EEEEEEEvNS4_8identityES10_S1A_vS1B_EENS_8epilogue10collective18CollectiveEpilogueINS1D_23Sm100TmaWarpSpecializedILi4ELi2ELi16ELb1ELb0EEEJNS5_IJSG_SF_SG_EEENS5_IJNSS_ISG_SC_EENSS_INS5_IJNSA_ILi16EEESB_EEES18_EEEEESI_NS5_IJlSC_lEEESI_S1O_NS1D_6fusion15FusionCallbacksIS1H_NS1P_17LinearCombinationISI_fSI_fLNS_15FloatRoundStyleE2EEES1I_S1N_JEEENS4_5SM1004TMEM4LOAD26SM100_TMEM_LOAD_32dp32b16xENS4_13SM90_TMA_LOADENS11_INS12_ILi1ELi4ELi3EEES15_NSS_INS5_IJS16_S1K_EEENS5_IJS1K_SC_EEEEEEENS4_39AutoVectorizingCopyWithAssumedAlignmentILi128EEENS4_14SM90_TMA_STOREES24_S26_S26_EEEvvEEEEvNT_6ParamsE:
	.zero		2944


//--------------------- SYMBOLS --------------------------

	.type		.nv.reservedSmem.offset0,@object
	.size		.nv.reservedSmem.offset0,0x4
	.type		.nv.reservedSmem.cap,@object
	.size		.nv.reservedSmem.cap,0x4
	.type		__assertfail,@function
